	.target	sm_90a

	.elftype	@"ET_EXEC"


//--------------------- .note.nv.tkinfo           --------------------------
	.section	.note.nv.tkinfo,"",@"SHT_NOTE"
	.sectionflags	@"SHF_NOTE_NV_TKINFO"
	.tkinfo
        /*0018*/ 	.word	0x00000002
        /*0030*/ 	.string	""
        /*0030*/ 	.string	"ptxas"
        /*0030*/ 	.string	"Cuda compilation tools, release 13.0, V13.0.88"
        /*0030*/ 	.string	"Build cuda_13.0.r13.0/compiler.36424714_0"
        /*0030*/ 	.string	"-arch sm_90a -m 64 "



//--------------------- .note.nv.cuinfo           --------------------------
	.section	.note.nv.cuinfo,"",@"SHT_NOTE"
	.sectionflags	@"SHF_NOTE_NV_CUINFO"
        /*0018*/ 	.short	0x0002
        /*001a*/ 	.short	0x005a
        /*001c*/ 	.short	0x0082
	.zero		2


//--------------------- .nv.info                  --------------------------
	.section	.nv.info,"",@"SHT_CUDA_INFO"
	.align	4


	//----- nvinfo : EIATTR_REGCOUNT
	.align		4
        /*0000*/ 	.byte	0x04, 0x2f
        /*0002*/ 	.short	(.L_15 - .L_14)
	.align		4
.L_14:
        /*0004*/ 	.word	index@(_ZN7cutlass13device_kernelINS_4gemm6kernel13GemmUniversalIN4cute5tupleIJiiiiEEENS1_10collective13CollectiveMmaINS1_34MainloopSm90TmaGmmaWarpSpecializedILi5ENS5_IJNS4_1CILi1EEESB_SB_EEENS1_32KernelTmaWarpSpecializedPingpongEEENS5_IJNSA_ILi64EEENSA_ILi256EEENSA_ILi32EEEEEENS_10tfloat32_tENS5_IJlSB_lEEESJ_SK_NS4_8TiledMMAINS4_8MMA_AtomIJNS4_4SM904GMMA30MMA_64x256x8_F32TF32TF32_SS_TNILNSO_7ScaleInE1ELSQ_1EEEEEENS4_6LayoutISC_NS5_IJNSA_ILi0EEESU_SU_EEEEENS5_IJNS4_10UnderscoreESX_SX_EEEEENS4_13SM90_TMA_LOADENS4_14ComposedLayoutINS4_7SwizzleILi3ELi4ELi3EEENS4_18smem_ptr_flag_bitsILi32EEENST_INS5_IJNSA_ILi8EEESH_EEENS5_IJSH_SB_EEEEEEEvNS4_8identityES10_S1A_vS1B_EENS_8epilogue10collective6detail29Sm90TmaWarpSpecializedAdapterINS1E_15DefaultEpilogueISJ_SK_SK_NS1D_6thread17LinearCombinationISJ_Li1EffLNS1I_9ScaleType4KindE0ELNS_15FloatRoundStyleE2ESJ_EENS1_15EpilogueDefaultEEEEEvvEEEEvNT_6ParamsE)
        /*0008*/ 	.word	0x000000a8


	//----- nvinfo : EIATTR_FRAME_SIZE
	.align		4
.L_15:
        /*000c*/ 	.byte	0x04, 0x11
        /*000e*/ 	.short	(.L_17 - .L_16)
	.align		4
.L_16:
        /*0010*/ 	.word	index@(_ZN7cutlass13device_kernelINS_4gemm6kernel13GemmUniversalIN4cute5tupleIJiiiiEEENS1_10collective13CollectiveMmaINS1_34MainloopSm90TmaGmmaWarpSpecializedILi5ENS5_IJNS4_1CILi1EEESB_SB_EEENS1_32KernelTmaWarpSpecializedPingpongEEENS5_IJNSA_ILi64EEENSA_ILi256EEENSA_ILi32EEEEEENS_10tfloat32_tENS5_IJlSB_lEEESJ_SK_NS4_8TiledMMAINS4_8MMA_AtomIJNS4_4SM904GMMA30MMA_64x256x8_F32TF32TF32_SS_TNILNSO_7ScaleInE1ELSQ_1EEEEEENS4_6LayoutISC_NS5_IJNSA_ILi0EEESU_SU_EEEEENS5_IJNS4_10UnderscoreESX_SX_EEEEENS4_13SM90_TMA_LOADENS4_14ComposedLayoutINS4_7SwizzleILi3ELi4ELi3EEENS4_18smem_ptr_flag_bitsILi32EEENST_INS5_IJNSA_ILi8EEESH_EEENS5_IJSH_SB_EEEEEEEvNS4_8identityES10_S1A_vS1B_EENS_8epilogue10collective6detail29Sm90TmaWarpSpecializedAdapterINS1E_15DefaultEpilogueISJ_SK_SK_NS1D_6thread17LinearCombinationISJ_Li1EffLNS1I_9ScaleType4KindE0ELNS_15FloatRoundStyleE2ESJ_EENS1_15EpilogueDefaultEEEEEvvEEEEvNT_6ParamsE)
        /*0014*/ 	.word	0x00000008


	//----- nvinfo : EIATTR_MIN_STACK_SIZE
	.align		4
.L_17:
        /*0018*/ 	.byte	0x04, 0x12
        /*001a*/ 	.short	(.L_19 - .L_18)
	.align		4
.L_18:
        /*001c*/ 	.word	index@(_ZN7cutlass13device_kernelINS_4gemm6kernel13GemmUniversalIN4cute5tupleIJiiiiEEENS1_10collective13CollectiveMmaINS1_34MainloopSm90TmaGmmaWarpSpecializedILi5ENS5_IJNS4_1CILi1EEESB_SB_EEENS1_32KernelTmaWarpSpecializedPingpongEEENS5_IJNSA_ILi64EEENSA_ILi256EEENSA_ILi32EEEEEENS_10tfloat32_tENS5_IJlSB_lEEESJ_SK_NS4_8TiledMMAINS4_8MMA_AtomIJNS4_4SM904GMMA30MMA_64x256x8_F32TF32TF32_SS_TNILNSO_7ScaleInE1ELSQ_1EEEEEENS4_6LayoutISC_NS5_IJNSA_ILi0EEESU_SU_EEEEENS5_IJNS4_10UnderscoreESX_SX_EEEEENS4_13SM90_TMA_LOADENS4_14ComposedLayoutINS4_7SwizzleILi3ELi4ELi3EEENS4_18smem_ptr_flag_bitsILi32EEENST_INS5_IJNSA_ILi8EEESH_EEENS5_IJSH_SB_EEEEEEEvNS4_8identityES10_S1A_vS1B_EENS_8epilogue10collective6detail29Sm90TmaWarpSpecializedAdapterINS1E_15DefaultEpilogueISJ_SK_SK_NS1D_6thread17LinearCombinationISJ_Li1EffLNS1I_9ScaleType4KindE0ELNS_15FloatRoundStyleE2ESJ_EENS1_15EpilogueDefaultEEEEEvvEEEEvNT_6ParamsE)
        /*0020*/ 	.word	0x00000008
.L_19:


//--------------------- .nv.compat                --------------------------
	.section	.nv.compat,"",@"SHT_CUDA_COMPAT_INFO"
	.align	4
        /*0000*/ 	.byte	0x02, 0x09, 0x01, 0x00, 0x02, 0x02, 0x04, 0x00, 0x02, 0x05, 0x05, 0x00, 0x03, 0x07, 0x01, 0x01
        /*0010*/ 	.byte	0x02, 0x03, 0x01, 0x00, 0x02, 0x06, 0x01, 0x00, 0x04, 0x0b, 0x08, 0x00, 0x00, 0x00, 0x00, 0x00
        /*0020*/ 	.byte	0x00, 0x00, 0x00, 0x00


//--------------------- .nv.info._ZN7cutlass13device_kernelINS_4gemm6kernel13GemmUniversalIN4cute5tupleIJiiiiEEENS1_10collective13CollectiveMmaINS1_34MainloopSm90TmaGmmaWarpSpecializedILi5ENS5_IJNS4_1CILi1EEESB_SB_EEENS1_32KernelTmaWarpSpecializedPingpongEEENS5_IJNSA_ILi64EEENSA_ILi256EEENSA_ILi32EEEEEENS_10tfloat32_tENS5_IJlSB_lEEESJ_SK_NS4_8TiledMMAINS4_8MMA_AtomIJNS4_4SM904GMMA30MMA_64x256x8_F32TF32TF32_SS_TNILNSO_7ScaleInE1ELSQ_1EEEEEENS4_6LayoutISC_NS5_IJNSA_ILi0EEESU_SU_EEEEENS5_IJNS4_10UnderscoreESX_SX_EEEEENS4_13SM90_TMA_LOADENS4_14ComposedLayoutINS4_7SwizzleILi3ELi4ELi3EEENS4_18smem_ptr_flag_bitsILi32EEENST_INS5_IJNSA_ILi8EEESH_EEENS5_IJSH_SB_EEEEEEEvNS4_8identityES10_S1A_vS1B_EENS_8epilogue10collective6detail29Sm90TmaWarpSpecializedAdapterINS1E_15DefaultEpilogueISJ_SK_SK_NS1D_6thread17LinearCombinationISJ_Li1EffLNS1I_9ScaleType4KindE0ELNS_15FloatRoundStyleE2ESJ_EENS1_15EpilogueDefaultEEEEEvvEEEEvNT_6ParamsE --------------------------
	.section	.nv.info._ZN7cutlass13device_kernelINS_4gemm6kernel13GemmUniversalIN4cute5tupleIJiiiiEEENS1_10collective13CollectiveMmaINS1_34MainloopSm90TmaGmmaWarpSpecializedILi5ENS5_IJNS4_1CILi1EEESB_SB_EEENS1_32KernelTmaWarpSpecializedPingpongEEENS5_IJNSA_ILi64EEENSA_ILi256EEENSA_ILi32EEEEEENS_10tfloat32_tENS5_IJlSB_lEEESJ_SK_NS4_8TiledMMAINS4_8MMA_AtomIJNS4_4SM904GMMA30MMA_64x256x8_F32TF32TF32_SS_TNILNSO_7ScaleInE1ELSQ_1EEEEEENS4_6LayoutISC_NS5_IJNSA_ILi0EEESU_SU_EEEEENS5_IJNS4_10UnderscoreESX_SX_EEEEENS4_13SM90_TMA_LOADENS4_14ComposedLayoutINS4_7SwizzleILi3ELi4ELi3EEENS4_18smem_ptr_flag_bitsILi32EEENST_INS5_IJNSA_ILi8EEESH_EEENS5_IJSH_SB_EEEEEEEvNS4_8identityES10_S1A_vS1B_EENS_8epilogue10collective6detail29Sm90TmaWarpSpecializedAdapterINS1E_15DefaultEpilogueISJ_SK_SK_NS1D_6thread17LinearCombinationISJ_Li1EffLNS1I_9ScaleType4KindE0ELNS_15FloatRoundStyleE2ESJ_EENS1_15EpilogueDefaultEEEEEvvEEEEvNT_6ParamsE,"",@"SHT_CUDA_INFO"
	.sectionflags	@""
	.align	4


	//----- nvinfo : EIATTR_CUDA_API_VERSION
	.align		4
        /*0000*/ 	.byte	0x04, 0x37
        /*0002*/ 	.short	(.L_21 - .L_20)
.L_20:
        /*0004*/ 	.word	0x00000082


	//----- nvinfo : EIATTR_KPARAM_INFO
	.align		4
.L_21:
        /*0008*/ 	.byte	0x04, 0x17
        /*000a*/ 	.short	(.L_23 - .L_22)
.L_22:
        /*000c*/ 	.word	0x00000000
        /*0010*/ 	.short	0x0000
        /*0012*/ 	.short	0x0070
        /*0014*/ 	.byte	0x00, 0xf0, 0x01, 0x10


	//----- nvinfo : EIATTR_SPARSE_MMA_MASK
	.align		4
.L_23:
        /*0018*/ 	.byte	0x03, 0x50
        /*001a*/ 	.short	0x0000


	//----- nvinfo : EIATTR_MAXREG_COUNT
	.align		4
        /*001c*/ 	.byte	0x03, 0x1b
        /*001e*/ 	.short	0x00a8


	//----- nvinfo : EIATTR_NUM_BARRIERS
	.align		4
        /*0020*/ 	.byte	0x02, 0x4c
        /*0022*/ 	.byte	0x01
	.zero		1


	//----- nvinfo : EIATTR_EXTERNS
	.align		4
        /*0024*/ 	.byte	0x04, 0x0f
        /*0026*/ 	.short	(.L_25 - .L_24)


	//   ....[0]....
	.align		4
.L_24:
        /*0028*/ 	.word	index@(__assertfail)


	//----- nvinfo : EIATTR_ANNOTATIONS
	.align		4
.L_25:
        /*002c*/ 	.byte	0x04, 0x55
        /*002e*/ 	.short	(.L_27 - .L_26)


	//   ....[0]....
.L_26:
        /*0030*/ 	.word	0x00000001
        /*0034*/ 	.byte	0xf0, 0x0a, 0x00, 0x00, 0x01, 0x00, 0x00, 0x00, 0xb0, 0x9c, 0x00, 0x00, 0x01, 0x00, 0x00, 0x00
        /*0044*/ 	.byte	0xc0, 0xa8, 0x00, 0x00


	//----- nvinfo : EIATTR_MERCURY_ISA_VERSION
	.align		4
.L_27:
        /*0048*/ 	.byte	0x03, 0x5f
        /*004a*/ 	.short	0x0101


	//----- nvinfo : EIATTR_INT_WARP_WIDE_INSTR_OFFSETS
	.align		4
        /*004c*/ 	.byte	0x04, 0x31
        /*004e*/ 	.short	(.L_29 - .L_28)


	//   ....[0]....
.L_28:
        /*0050*/ 	.word	0x00000400


	//   ....[1]....
        /*0054*/ 	.word	0x00000420


	//   ....[2]....
        /*0058*/ 	.word	0x000004a0


	//   ....[3]....
        /*005c*/ 	.word	0x000004b0


	//   ....[4]....
        /*0060*/ 	.word	0x000004c0


	//   ....[5]....
        /*0064*/ 	.word	0x000004e0


	//   ....[6]....
        /*0068*/ 	.word	0x00000570


	//   ....[7]....
        /*006c*/ 	.word	0x00000590


	//----- nvinfo : EIATTR_COOP_GROUP_MASK_REGIDS
	.align		4
.L_29:
        /*0070*/ 	.byte	0x04, 0x29
        /*0072*/ 	.short	(.L_31 - .L_30)


	//   ....[0]....
.L_30:
        /*0074*/ 	.word	0xffffffff


	//   ....[1]....
        /*0078*/ 	.word	0xffffffff


	//   ....[2]....
        /*007c*/ 	.word	0xffffffff


	//   ....[3]....
        /*0080*/ 	.word	0xffffffff


	//   ....[4]....
        /*0084*/ 	.word	0xffffffff


	//   ....[5]....
        /*0088*/ 	.word	0xffffffff


	//----- nvinfo : EIATTR_COOP_GROUP_INSTR_OFFSETS
	.align		4
.L_31:
        /*008c*/ 	.byte	0x04, 0x28
        /*008e*/ 	.short	(.L_33 - .L_32)


	//   ....[0]....
.L_32:
        /*0090*/ 	.word	0x00000070


	//   ....[1]....
        /*0094*/ 	.word	0x00000080


	//   ....[2]....
        /*0098*/ 	.word	0x00000140


	//   ....[3]....
        /*009c*/ 	.word	0x000002f0


	//   ....[4]....
        /*00a0*/ 	.word	0x00000330


	//   ....[5]....
        /*00a4*/ 	.word	0x00000380


	//----- nvinfo : EIATTR_REG_RECONFIG
	.align		4
.L_33:
        /*00a8*/ 	.byte	0x01, 0x54
	.zero		2


	//----- nvinfo : EIATTR_SYSCALL_OFFSETS
	.align		4
        /*00ac*/ 	.byte	0x04, 0x46
        /*00ae*/ 	.short	(.L_35 - .L_34)


	//   ....[0]....
.L_34:
        /*00b0*/ 	.word	0x000015a0


	//----- nvinfo : EIATTR_MBARRIER_INSTR_OFFSETS
	.align		4
.L_35:
        /*00b4*/ 	.byte	0x04, 0x39
        /*00b6*/ 	.short	(.L_37 - .L_36)


	//   ....[0]....
.L_36:
        /*00b8*/ 	.word	0x00000240
        /*00bc*/ 	.word	0x000000ff
        /*00c0*/ 	.word	0x00000000
        /*00c4*/ 	.short	0x0100
        /*00c6*/ 	.byte	0x08
	.zero		1


	//   ....[1]....
        /*00c8*/ 	.word	0x00000250
        /*00cc*/ 	.word	0x000000ff
        /*00d0*/ 	.word	0x00000028
        /*00d4*/ 	.short	0x0100
        /*00d6*/ 	.byte	0x08
	.zero		1


	//   ....[2]....
        /*00d8*/ 	.word	0x00000260
        /*00dc*/ 	.word	0x000000ff
        /*00e0*/ 	.word	0x00000008
        /*00e4*/ 	.short	0x0100
        /*00e6*/ 	.byte	0x08
	.zero		1


	//   ....[3]....
        /*00e8*/ 	.word	0x00000270
        /*00ec*/ 	.word	0x000000ff
        /*00f0*/ 	.word	0x00000030
        /*00f4*/ 	.short	0x0100
        /*00f6*/ 	.byte	0x08
	.zero		1


	//   ....[4]....
        /*00f8*/ 	.word	0x00000280
        /*00fc*/ 	.word	0x000000ff
        /*0100*/ 	.word	0x00000010
        /*0104*/ 	.short	0x0100
        /*0106*/ 	.byte	0x08
	.zero		1


	//   ....[5]....
        /*0108*/ 	.word	0x00000290
        /*010c*/ 	.word	0x000000ff
        /*0110*/ 	.word	0x00000038
        /*0114*/ 	.short	0x0100
        /*0116*/ 	.byte	0x08
	.zero		1


	//   ....[6]....
        /*0118*/ 	.word	0x000002a0
        /*011c*/ 	.word	0x000000ff
        /*0120*/ 	.word	0x00000018
        /*0124*/ 	.short	0x0100
        /*0126*/ 	.byte	0x08
	.zero		1


	//   ....[7]....
        /*0128*/ 	.word	0x000002b0
        /*012c*/ 	.word	0x000000ff
        /*0130*/ 	.word	0x00000040
        /*0134*/ 	.short	0x0100
        /*0136*/ 	.byte	0x08
	.zero		1


	//   ....[8]....
        /*0138*/ 	.word	0x000002c0
        /*013c*/ 	.word	0x000000ff
        /*0140*/ 	.word	0x00000020
        /*0144*/ 	.short	0x0100
        /*0146*/ 	.byte	0x08
	.zero		1


	//   ....[9]....
        /*0148*/ 	.word	0x000002d0
        /*014c*/ 	.word	0x000000ff
        /*0150*/ 	.word	0x00000048
        /*0154*/ 	.short	0x0100
        /*0156*/ 	.byte	0x08
	.zero		1


	//   ....[10]....
        /*0158*/ 	.word	0x000005d0
        /*015c*/ 	.word	0x000000ff
        /*0160*/ 	.word	0x00000080
        /*0164*/ 	.short	0x0100
        /*0166*/ 	.byte	0x08
	.zero		1


	//   ....[11]....
        /*0168*/ 	.word	0x00000640
        /*016c*/ 	.word	0x000000ff
        /*0170*/ 	.word	0x00000088
        /*0174*/ 	.short	0x0100
        /*0176*/ 	.byte	0x08
	.zero		1


	//   ....[12]....
        /*0178*/ 	.word	0x00000660
        /*017c*/ 	.word	0x000000ff
        /*0180*/ 	.word	0x00000060
        /*0184*/ 	.short	0x0100
        /*0186*/ 	.byte	0x09
	.zero		1


	//   ....[13]....
        /*0188*/ 	.word	0x00000670
        /*018c*/ 	.word	0x000000ff
        /*0190*/ 	.word	0x00000068
        /*0194*/ 	.short	0x0100
        /*0196*/ 	.byte	0x09
	.zero		1


	//   ....[14]....
        /*0198*/ 	.word	0x00000680
        /*019c*/ 	.word	0x000000ff
        /*01a0*/ 	.word	0x00000070
        /*01a4*/ 	.short	0x0100
        /*01a6*/ 	.byte	0x09
	.zero		1


	//   ....[15]....
        /*01a8*/ 	.word	0x00000690
        /*01ac*/ 	.word	0x000000ff
        /*01b0*/ 	.word	0x00000078
        /*01b4*/ 	.short	0x0100
        /*01b6*/ 	.byte	0x09
	.zero		1


	//   ....[16]....
        /*01b8*/ 	.word	0x00001480
        /*01bc*/ 	.word	0x0000009d
        /*01c0*/ 	.word	0x00000000
        /*01c4*/ 	.short	0x010a
        /*01c6*/ 	.byte	0x2a
	.zero		1


	//   ....[17]....
        /*01c8*/ 	.word	0x00001620
        /*01cc*/ 	.word	0x00000003
        /*01d0*/ 	.word	0x00000000
        /*01d4*/ 	.short	0x010a
        /*01d6*/ 	.byte	0x3f
	.zero		1


	//   ....[18]....
        /*01d8*/ 	.word	0x00001680
        /*01dc*/ 	.word	0x00000003
        /*01e0*/ 	.word	0x00000000
        /*01e4*/ 	.short	0x010a
        /*01e6*/ 	.byte	0x3f
	.zero		1


	//   ....[19]....
        /*01e8*/ 	.word	0x00001a10
        /*01ec*/ 	.word	0x000000ff
        /*01f0*/ 	.word	0x00000000
        /*01f4*/ 	.short	0x010a
        /*01f6*/ 	.byte	0x04
	.zero		1


	//   ....[20]....
        /*01f8*/ 	.word	0x00001a50
        /*01fc*/ 	.word	0x000000ff
        /*0200*/ 	.word	0x00000000
        /*0204*/ 	.short	0x010a
        /*0206*/ 	.byte	0x04
	.zero		1


	//   ....[21]....
        /*0208*/ 	.word	0x00001ce0
        /*020c*/ 	.word	0x000000ff
        /*0210*/ 	.word	0x00000000
        /*0214*/ 	.short	0x0101
        /*0216*/ 	.byte	0x04
	.zero		1


	//   ....[22]....
        /*0218*/ 	.word	0x00001dd0
        /*021c*/ 	.word	0x0000009e
        /*0220*/ 	.word	0x00000000
        /*0224*/ 	.short	0x0101
        /*0226*/ 	.byte	0x2d
	.zero		1


	//   ....[23]....
        /*0228*/ 	.word	0x00001ea0
        /*022c*/ 	.word	0x000000ff
        /*0230*/ 	.word	0x00000000
        /*0234*/ 	.short	0x0101
        /*0236*/ 	.byte	0x06
	.zero		1


	//   ....[24]....
        /*0238*/ 	.word	0x00001f50
        /*023c*/ 	.word	0x0000009d
        /*0240*/ 	.word	0x00000010
        /*0244*/ 	.short	0x010a
        /*0246*/ 	.byte	0x2a
	.zero		1


	//   ....[25]....
        /*0248*/ 	.word	0x00009cd0
        /*024c*/ 	.word	0x000000a0
        /*0250*/ 	.word	0x00000000
        /*0254*/ 	.short	0x0101
        /*0256*/ 	.byte	0x2d
	.zero		1


	//   ....[26]....
        /*0258*/ 	.word	0x0000a630
        /*025c*/ 	.word	0x0000000a
        /*0260*/ 	.word	0x00000028
        /*0264*/ 	.short	0x010a
        /*0266*/ 	.byte	0x3f
	.zero		1


	//   ....[27]....
        /*0268*/ 	.word	0x0000a9d0
        /*026c*/ 	.word	0x00000005
        /*0270*/ 	.word	0x00000088
        /*0274*/ 	.short	0x0101
        /*0276*/ 	.byte	0x3f
	.zero		1


	//   ....[28]....
        /*0278*/ 	.word	0x0000b150
        /*027c*/ 	.word	0x00000009
        /*0280*/ 	.word	0x00000000
        /*0284*/ 	.short	0x010a
        /*0286*/ 	.byte	0x3f
	.zero		1


	//   ....[29]....
        /*0288*/ 	.word	0x0000b1d0
        /*028c*/ 	.word	0x00000008
        /*0290*/ 	.word	0x00000000
        /*0294*/ 	.short	0x010a
        /*0296*/ 	.byte	0x3f
	.zero		1


	//   ....[30]....
        /*0298*/ 	.word	0x0000b260
        /*029c*/ 	.word	0x00000009
        /*02a0*/ 	.word	0x00000000
        /*02a4*/ 	.short	0x010a
        /*02a6*/ 	.byte	0x3f
	.zero		1


	//   ....[31]....
        /*02a8*/ 	.word	0x0000b2f0
        /*02ac*/ 	.word	0x00000006
        /*02b0*/ 	.word	0x00000000
        /*02b4*/ 	.short	0x010a
        /*02b6*/ 	.byte	0x3f
	.zero		1


	//   ....[32]....
        /*02b8*/ 	.word	0x0000b380
        /*02bc*/ 	.word	0x00000003
        /*02c0*/ 	.word	0x00000000
        /*02c4*/ 	.short	0x010a
        /*02c6*/ 	.byte	0x3f
	.zero		1


	//   ....[33]....
        /*02c8*/ 	.word	0x0000b3e0
        /*02cc*/ 	.word	0x0000009f
        /*02d0*/ 	.word	0x00000000
        /*02d4*/ 	.short	0x010a
        /*02d6*/ 	.byte	0x3f
	.zero		1


	//   ....[34]....
        /*02d8*/ 	.word	0x0000b430
        /*02dc*/ 	.word	0x00000003
        /*02e0*/ 	.word	0x00000000
        /*02e4*/ 	.short	0x010a
        /*02e6*/ 	.byte	0x3f
	.zero		1


	//   ....[35]....
        /*02e8*/ 	.word	0x0000b490
        /*02ec*/ 	.word	0x00000004
        /*02f0*/ 	.word	0x00000000
        /*02f4*/ 	.short	0x010a
        /*02f6*/ 	.byte	0x3f
	.zero		1


	//   ....[36]....
        /*02f8*/ 	.word	0x0000b4e0
        /*02fc*/ 	.word	0x0000009f
        /*0300*/ 	.word	0x00000010
        /*0304*/ 	.short	0x010a
        /*0306*/ 	.byte	0x3f
	.zero		1


	//   ....[37]....
        /*0308*/ 	.word	0x0000b5b0
        /*030c*/ 	.word	0x0000000a
        /*0310*/ 	.word	0x00000028
        /*0314*/ 	.short	0x010a
        /*0316*/ 	.byte	0x3f
	.zero		1


	//   ....[38]....
        /*0318*/ 	.word	0x0000b680
        /*031c*/ 	.word	0x00000009
        /*0320*/ 	.word	0x00000000
        /*0324*/ 	.short	0x010a
        /*0326*/ 	.byte	0x3f
	.zero		1


	//   ....[39]....
        /*0328*/ 	.word	0x0000b6d0
        /*032c*/ 	.word	0x00000008
        /*0330*/ 	.word	0x00000000
        /*0334*/ 	.short	0x010a
        /*0336*/ 	.byte	0x3f
	.zero		1


	//   ....[40]....
        /*0338*/ 	.word	0x0000b720
        /*033c*/ 	.word	0x00000009
        /*0340*/ 	.word	0x00000000
        /*0344*/ 	.short	0x010a
        /*0346*/ 	.byte	0x3f
	.zero		1


	//   ....[41]....
        /*0348*/ 	.word	0x0000b770
        /*034c*/ 	.word	0x00000006
        /*0350*/ 	.word	0x00000000
        /*0354*/ 	.short	0x010a
        /*0356*/ 	.byte	0x3f
	.zero		1


	//----- nvinfo : EIATTR_NUM_MBARRIERS
	.align		4
.L_37:
        /*0358*/ 	.byte	0x03, 0x38
        /*035a*/ 	.short	0x0010


	//----- nvinfo : EIATTR_EXIT_INSTR_OFFSETS
	.align		4
        /*035c*/ 	.byte	0x04, 0x1c
        /*035e*/ 	.short	(.L_39 - .L_38)


	//   ....[0]....
.L_38:
        /*0360*/ 	.word	0x000011a0


	//   ....[1]....
        /*0364*/ 	.word	0x00001200


	//   ....[2]....
        /*0368*/ 	.word	0x0000a360


	//   ....[3]....
        /*036c*/ 	.word	0x0000a390


	//   ....[4]....
        /*0370*/ 	.word	0x0000b3d0


	//----- nvinfo : EIATTR_MAX_THREADS
	.align		4
.L_39:
        /*0374*/ 	.byte	0x04, 0x05
        /*0376*/ 	.short	(.L_41 - .L_40)
.L_40:
        /*0378*/ 	.word	0x00000180
        /*037c*/ 	.word	0x00000001
        /*0380*/ 	.word	0x00000001


	//----- nvinfo : EIATTR_CRS_STACK_SIZE
	.align		4
.L_41:
        /*0384*/ 	.byte	0x04, 0x1e
        /*0386*/ 	.short	(.L_43 - .L_42)
.L_42:
        /*0388*/ 	.word	0x00000000


	//----- nvinfo : EIATTR_CBANK_PARAM_SIZE
	.align		4
.L_43:
        /*038c*/ 	.byte	0x03, 0x19
        /*038e*/ 	.short	0x0470


	//----- nvinfo : EIATTR_PARAM_CBANK
	.align		4
        /*0390*/ 	.byte	0x04, 0x0a
        /*0392*/ 	.short	(.L_45 - .L_44)
	.align		4
.L_44:
        /*0394*/ 	.word	index@(.nv.constant0._ZN7cutlass13device_kernelINS_4gemm6kernel13GemmUniversalIN4cute5tupleIJiiiiEEENS1_10collective13CollectiveMmaINS1_34MainloopSm90TmaGmmaWarpSpecializedILi5ENS5_IJNS4_1CILi1EEESB_SB_EEENS1_32KernelTmaWarpSpecializedPingpongEEENS5_IJNSA_ILi64EEENSA_ILi256EEENSA_ILi32EEEEEENS_10tfloat32_tENS5_IJlSB_lEEESJ_SK_NS4_8TiledMMAINS4_8MMA_AtomIJNS4_4SM904GMMA30MMA_64x256x8_F32TF32TF32_SS_TNILNSO_7ScaleInE1ELSQ_1EEEEEENS4_6LayoutISC_NS5_IJNSA_ILi0EEESU_SU_EEEEENS5_IJNS4_10UnderscoreESX_SX_EEEEENS4_13SM90_TMA_LOADENS4_14ComposedLayoutINS4_7SwizzleILi3ELi4ELi3EEENS4_18smem_ptr_flag_bitsILi32EEENST_INS5_IJNSA_ILi8EEESH_EEENS5_IJSH_SB_EEEEEEEvNS4_8identityES10_S1A_vS1B_EENS_8epilogue10collective6detail29Sm90TmaWarpSpecializedAdapterINS1E_15DefaultEpilogueISJ_SK_SK_NS1D_6thread17LinearCombinationISJ_Li1EffLNS1I_9ScaleType4KindE0ELNS_15FloatRoundStyleE2ESJ_EENS1_15EpilogueDefaultEEEEEvvEEEEvNT_6ParamsE)
        /*0398*/ 	.short	0x0210
        /*039a*/ 	.short	0x0470


	//----- nvinfo : EIATTR_SW_WAR
	.align		4
.L_45:
        /*039c*/ 	.byte	0x04, 0x36
        /*039e*/ 	.short	(.L_47 - .L_46)
.L_46:
        /*03a0*/ 	.word	0x00000008
.L_47:


//--------------------- .nv.callgraph             --------------------------
	.section	.nv.callgraph,"",@"SHT_CUDA_CALLGRAPH"
	.align	4
	.sectionentsize	8
	.align		4
        /*0000*/ 	.word	0x00000000
	.align		4
        /*0004*/ 	.word	0xffffffff
	.align		4
        /*0008*/ 	.word	index@(_ZN7cutlass13device_kernelINS_4gemm6kernel13GemmUniversalIN4cute5tupleIJiiiiEEENS1_10collective13CollectiveMmaINS1_34MainloopSm90TmaGmmaWarpSpecializedILi5ENS5_IJNS4_1CILi1EEESB_SB_EEENS1_32KernelTmaWarpSpecializedPingpongEEENS5_IJNSA_ILi64EEENSA_ILi256EEENSA_ILi32EEEEEENS_10tfloat32_tENS5_IJlSB_lEEESJ_SK_NS4_8TiledMMAINS4_8MMA_AtomIJNS4_4SM904GMMA30MMA_64x256x8_F32TF32TF32_SS_TNILNSO_7ScaleInE1ELSQ_1EEEEEENS4_6LayoutISC_NS5_IJNSA_ILi0EEESU_SU_EEEEENS5_IJNS4_10UnderscoreESX_SX_EEEEENS4_13SM90_TMA_LOADENS4_14ComposedLayoutINS4_7SwizzleILi3ELi4ELi3EEENS4_18smem_ptr_flag_bitsILi32EEENST_INS5_IJNSA_ILi8EEESH_EEENS5_IJSH_SB_EEEEEEEvNS4_8identityES10_S1A_vS1B_EENS_8epilogue10collective6detail29Sm90TmaWarpSpecializedAdapterINS1E_15DefaultEpilogueISJ_SK_SK_NS1D_6thread17LinearCombinationISJ_Li1EffLNS1I_9ScaleType4KindE0ELNS_15FloatRoundStyleE2ESJ_EENS1_15EpilogueDefaultEEEEEvvEEEEvNT_6ParamsE)
	.align		4
        /*000c*/ 	.word	index@(__assertfail)
	.align		4
        /*0010*/ 	.word	0x00000000
	.align		4
        /*0014*/ 	.word	0xfffffffe
	.align		4
        /*0018*/ 	.word	0x00000000
	.align		4
        /*001c*/ 	.word	0xfffffffd
	.align		4
        /*0020*/ 	.word	0x00000000
	.align		4
        /*0024*/ 	.word	0xfffffffc


//--------------------- .nv.constant4             --------------------------
	.section	.nv.constant4,"a",@progbits
	.align	8
	.align		8
.nv.constant4:
        /*0000*/ 	.dword	__assertfail
	.align		8
        /*0008*/ 	.dword	__unnamed_1
	.align		8
        /*0010*/ 	.dword	_ZN39_INTERNAL_fd44ffef_4_k_cu_73a962d8_56764cuda3std3__45__cpo5beginE
	.align		8
        /*0018*/ 	.dword	_ZN39_INTERNAL_fd44ffef_4_k_cu_73a962d8_56764cuda3std3__45__cpo3endE
	.align		8
        /*0020*/ 	.dword	_ZN39_INTERNAL_fd44ffef_4_k_cu_73a962d8_56764cuda3std3__45__cpo6cbeginE
	.align		8
        /*0028*/ 	.dword	_ZN39_INTERNAL_fd44ffef_4_k_cu_73a962d8_56764cuda3std3__45__cpo4cendE
	.align		8
        /*0030*/ 	.dword	_ZN39_INTERNAL_fd44ffef_4_k_cu_73a962d8_56764cuda3std3__441_GLOBAL__N__fd44ffef_4_k_cu_73a962d8_56766ignoreE
	.align		8
        /*0038*/ 	.dword	_ZN39_INTERNAL_fd44ffef_4_k_cu_73a962d8_56764cuda3std3__419piecewise_constructE
	.align		8
        /*0040*/ 	.dword	_ZN39_INTERNAL_fd44ffef_4_k_cu_73a962d8_56764cuda3std3__48in_placeE
	.align		8
        /*0048*/ 	.dword	_ZN39_INTERNAL_fd44ffef_4_k_cu_73a962d8_56764cuda3std6ranges3__45__cpo4swapE
	.align		8
        /*0050*/ 	.dword	_ZN39_INTERNAL_fd44ffef_4_k_cu_73a962d8_56764cuda3std6ranges3__45__cpo9iter_moveE
	.align		8
        /*0058*/ 	.dword	_ZN39_INTERNAL_fd44ffef_4_k_cu_73a962d8_56764cute7productE
	.align		8
        /*0060*/ 	.dword	_ZN39_INTERNAL_fd44ffef_4_k_cu_73a962d8_56764cute1_E
	.align		8
        /*0068*/ 	.dword	$str$22
	.align		8
        /*0070*/ 	.dword	$str$23


//--------------------- .text._ZN7cutlass13device_kernelINS_4gemm6kernel13GemmUniversalIN4cute5tupleIJiiiiEEENS1_10collective13CollectiveMmaINS1_34MainloopSm90TmaGmmaWarpSpecializedILi5ENS5_IJNS4_1CILi1EEESB_SB_EEENS1_32KernelTmaWarpSpecializedPingpongEEENS5_IJNSA_ILi64EEENSA_ILi256EEENSA_ILi32EEEEEENS_10tfloat32_tENS5_IJlSB_lEEESJ_SK_NS4_8TiledMMAINS4_8MMA_AtomIJNS4_4SM904GMMA30MMA_64x256x8_F32TF32TF32_SS_TNILNSO_7ScaleInE1ELSQ_1EEEEEENS4_6LayoutISC_NS5_IJNSA_ILi0EEESU_SU_EEEEENS5_IJNS4_10UnderscoreESX_SX_EEEEENS4_13SM90_TMA_LOADENS4_14ComposedLayoutINS4_7SwizzleILi3ELi4ELi3EEENS4_18smem_ptr_flag_bitsILi32EEENST_INS5_IJNSA_ILi8EEESH_EEENS5_IJSH_SB_EEEEEEEvNS4_8identityES10_S1A_vS1B_EENS_8epilogue10collective6detail29Sm90TmaWarpSpecializedAdapterINS1E_15DefaultEpilogueISJ_SK_SK_NS1D_6thread17LinearCombinationISJ_Li1EffLNS1I_9ScaleType4KindE0ELNS_15FloatRoundStyleE2ESJ_EENS1_15EpilogueDefaultEEEEEvvEEEEvNT_6ParamsE --------------------------
	.section	.text._ZN7cutlass13device_kernelINS_4gemm6kernel13GemmUniversalIN4cute5tupleIJiiiiEEENS1_10collective13CollectiveMmaINS1_34MainloopSm90TmaGmmaWarpSpecializedILi5ENS5_IJNS4_1CILi1EEESB_SB_EEENS1_32KernelTmaWarpSpecializedPingpongEEENS5_IJNSA_ILi64EEENSA_ILi256EEENSA_ILi32EEEEEENS_10tfloat32_tENS5_IJlSB_lEEESJ_SK_NS4_8TiledMMAINS4_8MMA_AtomIJNS4_4SM904GMMA30MMA_64x256x8_F32TF32TF32_SS_TNILNSO_7ScaleInE1ELSQ_1EEEEEENS4_6LayoutISC_NS5_IJNSA_ILi0EEESU_SU_EEEEENS5_IJNS4_10UnderscoreESX_SX_EEEEENS4_13SM90_TMA_LOADENS4_14ComposedLayoutINS4_7SwizzleILi3ELi4ELi3EEENS4_18smem_ptr_flag_bitsILi32EEENST_INS5_IJNSA_ILi8EEESH_EEENS5_IJSH_SB_EEEEEEEvNS4_8identityES10_S1A_vS1B_EENS_8epilogue10collective6detail29Sm90TmaWarpSpecializedAdapterINS1E_15DefaultEpilogueISJ_SK_SK_NS1D_6thread17LinearCombinationISJ_Li1EffLNS1I_9ScaleType4KindE0ELNS_15FloatRoundStyleE2ESJ_EENS1_15EpilogueDefaultEEEEEvvEEEEvNT_6ParamsE,"ax",@progbits
	.align	128
.text._ZN7cutlass13device_kernelINS_4gemm6kernel13GemmUniversalIN4cute5tupleIJiiiiEEENS1_10collective13CollectiveMmaINS1_34MainloopSm90TmaGmmaWarpSpecializedILi5ENS5_IJNS4_1CILi1EEESB_SB_EEENS1_32KernelTmaWarpSpecializedPingpongEEENS5_IJNSA_ILi64EEENSA_ILi256EEENSA_ILi32EEEEEENS_10tfloat32_tENS5_IJlSB_lEEESJ_SK_NS4_8TiledMMAINS4_8MMA_AtomIJNS4_4SM904GMMA30MMA_64x256x8_F32TF32TF32_SS_TNILNSO_7ScaleInE1ELSQ_1EEEEEENS4_6LayoutISC_NS5_IJNSA_ILi0EEESU_SU_EEEEENS5_IJNS4_10UnderscoreESX_SX_EEEEENS4_13SM90_TMA_LOADENS4_14ComposedLayoutINS4_7SwizzleILi3ELi4ELi3EEENS4_18smem_ptr_flag_bitsILi32EEENST_INS5_IJNSA_ILi8EEESH_EEENS5_IJSH_SB_EEEEEEEvNS4_8identityES10_S1A_vS1B_EENS_8epilogue10collective6detail29Sm90TmaWarpSpecializedAdapterINS1E_15DefaultEpilogueISJ_SK_SK_NS1D_6thread17LinearCombinationISJ_Li1EffLNS1I_9ScaleType4KindE0ELNS_15FloatRoundStyleE2ESJ_EENS1_15EpilogueDefaultEEEEEvvEEEEvNT_6ParamsE:
        .type           _ZN7cutlass13device_kernelINS_4gemm6kernel13GemmUniversalIN4cute5tupleIJiiiiEEENS1_10collective13CollectiveMmaINS1_34MainloopSm90TmaGmmaWarpSpecializedILi5ENS5_IJNS4_1CILi1EEESB_SB_EEENS1_32KernelTmaWarpSpecializedPingpongEEENS5_IJNSA_ILi64EEENSA_ILi256EEENSA_ILi32EEEEEENS_10tfloat32_tENS5_IJlSB_lEEESJ_SK_NS4_8TiledMMAINS4_8MMA_AtomIJNS4_4SM904GMMA30MMA_64x256x8_F32TF32TF32_SS_TNILNSO_7ScaleInE1ELSQ_1EEEEEENS4_6LayoutISC_NS5_IJNSA_ILi0EEESU_SU_EEEEENS5_IJNS4_10UnderscoreESX_SX_EEEEENS4_13SM90_TMA_LOADENS4_14ComposedLayoutINS4_7SwizzleILi3ELi4ELi3EEENS4_18smem_ptr_flag_bitsILi32EEENST_INS5_IJNSA_ILi8EEESH_EEENS5_IJSH_SB_EEEEEEEvNS4_8identityES10_S1A_vS1B_EENS_8epilogue10collective6detail29Sm90TmaWarpSpecializedAdapterINS1E_15DefaultEpilogueISJ_SK_SK_NS1D_6thread17LinearCombinationISJ_Li1EffLNS1I_9ScaleType4KindE0ELNS_15FloatRoundStyleE2ESJ_EENS1_15EpilogueDefaultEEEEEvvEEEEvNT_6ParamsE,@function
        .size           _ZN7cutlass13device_kernelINS_4gemm6kernel13GemmUniversalIN4cute5tupleIJiiiiEEENS1_10collective13CollectiveMmaINS1_34MainloopSm90TmaGmmaWarpSpecializedILi5ENS5_IJNS4_1CILi1EEESB_SB_EEENS1_32KernelTmaWarpSpecializedPingpongEEENS5_IJNSA_ILi64EEENSA_ILi256EEENSA_ILi32EEEEEENS_10tfloat32_tENS5_IJlSB_lEEESJ_SK_NS4_8TiledMMAINS4_8MMA_AtomIJNS4_4SM904GMMA30MMA_64x256x8_F32TF32TF32_SS_TNILNSO_7ScaleInE1ELSQ_1EEEEEENS4_6LayoutISC_NS5_IJNSA_ILi0EEESU_SU_EEEEENS5_IJNS4_10UnderscoreESX_SX_EEEEENS4_13SM90_TMA_LOADENS4_14ComposedLayoutINS4_7SwizzleILi3ELi4ELi3EEENS4_18smem_ptr_flag_bitsILi32EEENST_INS5_IJNSA_ILi8EEESH_EEENS5_IJSH_SB_EEEEEEEvNS4_8identityES10_S1A_vS1B_EENS_8epilogue10collective6detail29Sm90TmaWarpSpecializedAdapterINS1E_15DefaultEpilogueISJ_SK_SK_NS1D_6thread17LinearCombinationISJ_Li1EffLNS1I_9ScaleType4KindE0ELNS_15FloatRoundStyleE2ESJ_EENS1_15EpilogueDefaultEEEEEvvEEEEvNT_6ParamsE,(.L_x_327 - _ZN7cutlass13device_kernelINS_4gemm6kernel13GemmUniversalIN4cute5tupleIJiiiiEEENS1_10collective13CollectiveMmaINS1_34MainloopSm90TmaGmmaWarpSpecializedILi5ENS5_IJNS4_1CILi1EEESB_SB_EEENS1_32KernelTmaWarpSpecializedPingpongEEENS5_IJNSA_ILi64EEENSA_ILi256EEENSA_ILi32EEEEEENS_10tfloat32_tENS5_IJlSB_lEEESJ_SK_NS4_8TiledMMAINS4_8MMA_AtomIJNS4_4SM904GMMA30MMA_64x256x8_F32TF32TF32_SS_TNILNSO_7ScaleInE1ELSQ_1EEEEEENS4_6LayoutISC_NS5_IJNSA_ILi0EEESU_SU_EEEEENS5_IJNS4_10UnderscoreESX_SX_EEEEENS4_13SM90_TMA_LOADENS4_14ComposedLayoutINS4_7SwizzleILi3ELi4ELi3EEENS4_18smem_ptr_flag_bitsILi32EEENST_INS5_IJNSA_ILi8EEESH_EEENS5_IJSH_SB_EEEEEEEvNS4_8identityES10_S1A_vS1B_EENS_8epilogue10collective6detail29Sm90TmaWarpSpecializedAdapterINS1E_15DefaultEpilogueISJ_SK_SK_NS1D_6thread17LinearCombinationISJ_Li1EffLNS1I_9ScaleType4KindE0ELNS_15FloatRoundStyleE2ESJ_EENS1_15EpilogueDefaultEEEEEvvEEEEvNT_6ParamsE)
        .other          _ZN7cutlass13device_kernelINS_4gemm6kernel13GemmUniversalIN4cute5tupleIJiiiiEEENS1_10collective13CollectiveMmaINS1_34MainloopSm90TmaGmmaWarpSpecializedILi5ENS5_IJNS4_1CILi1EEESB_SB_EEENS1_32KernelTmaWarpSpecializedPingpongEEENS5_IJNSA_ILi64EEENSA_ILi256EEENSA_ILi32EEEEEENS_10tfloat32_tENS5_IJlSB_lEEESJ_SK_NS4_8TiledMMAINS4_8MMA_AtomIJNS4_4SM904GMMA30MMA_64x256x8_F32TF32TF32_SS_TNILNSO_7ScaleInE1ELSQ_1EEEEEENS4_6LayoutISC_NS5_IJNSA_ILi0EEESU_SU_EEEEENS5_IJNS4_10UnderscoreESX_SX_EEEEENS4_13SM90_TMA_LOADENS4_14ComposedLayoutINS4_7SwizzleILi3ELi4ELi3EEENS4_18smem_ptr_flag_bitsILi32EEENST_INS5_IJNSA_ILi8EEESH_EEENS5_IJSH_SB_EEEEEEEvNS4_8identityES10_S1A_vS1B_EENS_8epilogue10collective6detail29Sm90TmaWarpSpecializedAdapterINS1E_15DefaultEpilogueISJ_SK_SK_NS1D_6thread17LinearCombinationISJ_Li1EffLNS1I_9ScaleType4KindE0ELNS_15FloatRoundStyleE2ESJ_EENS1_15EpilogueDefaultEEEEEvvEEEEvNT_6ParamsE,@"STO_CUDA_ENTRY STV_DEFAULT"
_ZN7cutlass13device_kernelINS_4gemm6kernel13GemmUniversalIN4cute5tupleIJiiiiEEENS1_10collective13CollectiveMmaINS1_34MainloopSm90TmaGmmaWarpSpecializedILi5ENS5_IJNS4_1CILi1EEESB_SB_EEENS1_32KernelTmaWarpSpecializedPingpongEEENS5_IJNSA_ILi64EEENSA_ILi256EEENSA_ILi32EEEEEENS_10tfloat32_tENS5_IJlSB_lEEESJ_SK_NS4_8TiledMMAINS4_8MMA_AtomIJNS4_4SM904GMMA30MMA_64x256x8_F32TF32TF32_SS_TNILNSO_7ScaleInE1ELSQ_1EEEEEENS4_6LayoutISC_NS5_IJNSA_ILi0EEESU_SU_EEEEENS5_IJNS4_10UnderscoreESX_SX_EEEEENS4_13SM90_TMA_LOADENS4_14ComposedLayoutINS4_7SwizzleILi3ELi4ELi3EEENS4_18smem_ptr_flag_bitsILi32EEENST_INS5_IJNSA_ILi8EEESH_EEENS5_IJSH_SB_EEEEEEEvNS4_8identityES10_S1A_vS1B_EENS_8epilogue10collective6detail29Sm90TmaWarpSpecializedAdapterINS1E_15DefaultEpilogueISJ_SK_SK_NS1D_6thread17LinearCombinationISJ_Li1EffLNS1I_9ScaleType4KindE0ELNS_15FloatRoundStyleE2ESJ_EENS1_15EpilogueDefaultEEEEEvvEEEEvNT_6ParamsE:
[----:B------:R-:W0:Y:S02]  /*0000*/  LDC R1, c[0x0][0x28] ;  /* 0x00000a00ff017b82 */ /* 0x000e240000000800 */
[----:B0-----:R-:W-:Y:S01]  /*0010*/  VIADD R1, R1, 0xfffffff8 ;  /* 0xfffffff801017836 */ /* 0x001fe20000000000 */
[----:B------:R-:W0:Y:S01]  /*0020*/  S2R R4, SR_TID.X ;  /* 0x0000000000047919 */ /* 0x000e220000002100 */
[----:B------:R-:W-:Y:S01]  /*0030*/  ELECT P0, URZ, PT ;  /* 0x00000000003f782f */ /* 0x000fe20003800000 */
[----:B------:R-:W-:Y:S01]  /*0040*/  BSSY B0, `(.L_x_0) ;  /* 0x000000f000007945 */ /* 0x000fe20003800000 */
[--C-:B0-----:R-:W-:Y:S02]  /*0050*/  SHF.R.U32.HI R0, RZ, 0x5, R4.reuse ;  /* 0x00000005ff007819 */ /* 0x101fe40000011604 */
[----:B------:R-:W-:-:S03]  /*0060*/  SHF.R.U32.HI R5, RZ, 0x7, R4 ;  /* 0x00000007ff057819 */ /* 0x000fc60000011604 */
[----:B------:R-:W0:Y:S04]  /*0070*/  SHFL.IDX PT, R2, R0, RZ, 0x1f ;  /* 0x00001fff00027589 */ /* 0x000e2800000e0000 */
[----:B------:R1:W2:Y:S01]  /*0080*/  SHFL.IDX PT, R8, R5, RZ, 0x1f ;  /* 0x00001fff05087589 */ /* 0x0002a200000e0000 */
[----:B0-----:R-:W-:-:S13]  /*0090*/  ISETP.NE.OR P0, PT, R2, RZ, !P0 ;  /* 0x000000ff0200720c */ /* 0x001fda0004705670 */
[----:B-12---:R-:W-:Y:S05]  /*00a0*/  @P0 BRA `(.L_x_1) ;  /* 0x0000000000200947 */ /* 0x006fea0003800000 */
[----:B------:R-:W-:Y:S02]  /*00b0*/  ULDC.64 UR4, c[0x0][0x198] ;  /* 0x0000660000047ab9 */ /* 0x000fe40000000a00 */
[----:B------:R-:W-:Y:S02]  /*00c0*/  UIADD3 UR6, UP0, UR4, 0xf0, URZ ;  /* 0x000000f004067890 */ /* 0x000fe4000ff1e03f */
[----:B------:R-:W-:Y:S02]  /*00d0*/  UIADD3 UR4, UP1, UR4, 0x1f0, URZ ;  /* 0x000001f004047890 */ /* 0x000fe4000ff3e03f */
[----:B------:R-:W-:Y:S02]  /*00e0*/  UIADD3.X UR7, URZ, UR5, URZ, UP0, !UPT ;  /* 0x000000053f077290 */ /* 0x000fe400087fe43f */
[----:B------:R-:W-:-:S07]  /*00f0*/  UIADD3.X UR5, URZ, UR5, URZ, UP1, !UPT ;  /* 0x000000053f057290 */ /* 0x000fce0008ffe43f */
[----:B------:R0:W-:Y:S02]  /*0100*/  UTMACCTL.PF [UR6] ;  /* 0x00000000060079b9 */ /* 0x0001e40008040000 */
[----:B------:R0:W-:Y:S02]  /*0110*/  UTMACCTL.PF [UR4] ;  /* 0x00000000040079b9 */ /* 0x0001e40008040000 */
[----:B0-----:R-:W-:Y:S01]  /*0120*/  NOP ;  /* 0x0000000000007918 */ /* 0x001fe20000000000 */
.L_x_1:
[----:B------:R-:W-:Y:S05]  /*0130*/  BSYNC B0 ;  /* 0x0000000000007941 */ /* 0x000fea0003800000 */
.L_x_0:
[----:B------:R-:W0:Y:S02]  /*0140*/  SHFL.IDX PT, R3, R0, RZ, 0x1f ;  /* 0x00001fff00037589 */ /* 0x000e2400000e0000 */
[----:B0-----:R-:W-:-:S13]  /*0150*/  ISETP.NE.AND P0, PT, R3, RZ, PT ;  /* 0x000000ff0300720c */ /* 0x001fda0003f05270 */
[----:B------:R-:W-:Y:S05]  /*0160*/  @P0 BRA `(.L_x_2) ;  /* 0x0000000000600947 */ /* 0x000fea0003800000 */
[----:B------:R-:W0:Y:S01]  /*0170*/  S2UR UR8, SR_CgaCtaId ;  /* 0x00000000000879c3 */ /* 0x000e220000008800 */
[----:B------:R-:W-:Y:S01]  /*0180*/  UMOV UR4, 0x400 ;  /* 0x0000040000047882 */ /* 0x000fe20000000000 */
[----:B------:R-:W-:Y:S01]  /*0190*/  UMOV UR5, 0x1 ;  /* 0x0000000100057882 */ /* 0x000fe20000000000 */
[----:B------:R-:W-:Y:S01]  /*01a0*/  UMOV UR6, 0x80 ;  /* 0x0000008000067882 */ /* 0x000fe20000000000 */
[----:B------:R-:W-:Y:S01]  /*01b0*/  ELECT P0, URZ, PT ;  /* 0x00000000003f782f */ /* 0x000fe20003800000 */
[----:B------:R-:W-:-:S04]  /*01c0*/  UIADD3 UR6, -UR6, 0x100000, URZ ;  /* 0x0010000006067890 */ /* 0x000fc8000fffe13f */
[----:B------:R-:W-:Y:S02]  /*01d0*/  USHF.L.U32 UR7, UR6, 0xb, URZ ;  /* 0x0000000b06077899 */ /* 0x000fe4000800063f */
[----:B------:R-:W-:Y:S02]  /*01e0*/  USHF.L.U32 UR6, UR6, 0x1, URZ ;  /* 0x0000000106067899 */ /* 0x000fe4000800063f */
[----:B0-----:R-:W-:Y:S02]  /*01f0*/  ULEA UR8, UR8, UR4, 0x18 ;  /* 0x0000000408087291 */ /* 0x001fe4000f8ec03f */
[----:B------:R-:W-:-:S04]  /*0200*/  UIADD3 UR4, -UR5, 0x100000, URZ ;  /* 0x0010000005047890 */ /* 0x000fc8000fffe13f */
[----:B------:R-:W-:Y:S02]  /*0210*/  USHF.L.U32 UR5, UR4, 0xb, URZ ;  /* 0x0000000b04057899 */ /* 0x000fe4000800063f */
[----:B------:R-:W-:Y:S01]  /*0220*/  USHF.L.U32 UR4, UR4, 0x1, URZ ;  /* 0x0000000104047899 */ /* 0x000fe2000800063f */
[----:B------:R-:W0:Y:S11]  /*0230*/  FENCE.VIEW.ASYNC.S ;  /* 0x00000000000073c6 */ /* 0x000e360000000000 */
[----:B0-----:R0:W1:Y:S01]  /*0240*/  SYNCS.EXCH.64 URZ, [UR8], UR4 ;  /* 0x00000004083f75b2 */ /* 0x0010620008000100 */
[----:B------:R0:W2:Y:S01]  /*0250*/  SYNCS.EXCH.64 URZ, [UR8+0x28], UR6 ;  /* 0x00002806083f75b2 */ /* 0x0000a20008000100 */
[----:B------:R0:W3:Y:S01]  /*0260*/  SYNCS.EXCH.64 URZ, [UR8+0x8], UR4 ;  /* 0x00000804083f75b2 */ /* 0x0000e20008000100 */
[----:B------:R0:W4:Y:S01]  /*0270*/  SYNCS.EXCH.64 URZ, [UR8+0x30], UR6 ;  /* 0x00003006083f75b2 */ /* 0x0001220008000100 */
[----:B------:R0:W0:Y:S01]  /*0280*/  SYNCS.EXCH.64 URZ, [UR8+0x10], UR4 ;  /* 0x00001004083f75b2 */ /* 0x0000220008000100 */
[----:B------:R0:W0:Y:S01]  /*0290*/  SYNCS.EXCH.64 URZ, [UR8+0x38], UR6 ;  /* 0x00003806083f75b2 */ /* 0x0000220008000100 */
[----:B------:R0:W0:Y:S01]  /*02a0*/  SYNCS.EXCH.64 URZ, [UR8+0x18], UR4 ;  /* 0x00001804083f75b2 */ /* 0x0000220008000100 */
[----:B------:R0:W0:Y:S01]  /*02b0*/  SYNCS.EXCH.64 URZ, [UR8+0x40], UR6 ;  /* 0x00004006083f75b2 */ /* 0x0000220008000100 */
[----:B------:R0:W0:Y:S01]  /*02c0*/  SYNCS.EXCH.64 URZ, [UR8+0x20], UR4 ;  /* 0x00002004083f75b2 */ /* 0x0000220008000100 */
[----:B------:R0:W0:Y:S01]  /*02d0*/  SYNCS.EXCH.64 URZ, [UR8+0x48], UR6 ;  /* 0x00004806083f75b2 */ /* 0x0000220008000100 */
[----:B------:R-:W-:Y:S01]  /*02e0*/  NOP ;  /* 0x0000000000007918 */ /* 0x000fe20000000000 */
.L_x_2:
[----:B------:R-:W5:Y:S01]  /*02f0*/  SHFL.IDX PT, R6, R0, RZ, 0x1f ;  /* 0x00001fff00067589 */ /* 0x000f6200000e0000 */
[----:B------:R-:W-:Y:S01]  /*0300*/  ELECT P0, URZ, PT ;  /* 0x00000000003f782f */ /* 0x000fe20003800000 */
[----:B------:R-:W-:Y:S01]  /*0310*/  NOP ;  /* 0x0000000000007918 */ /* 0x000fe20000000000 */
[----:B------:R-:W-:Y:S01]  /*0320*/  ELECT P1, URZ, PT ;  /* 0x00000000003f782f */ /* 0x000fe20003820000 */
[----:B------:R-:W1:Y:S01]  /*0330*/  SHFL.IDX PT, R3, R0, RZ, 0x1f ;  /* 0x00001fff00037589 */ /* 0x000e6200000e0000 */
[----:B0-----:R-:W-:Y:S01]  /*0340*/  UMOV UR4, 0x20 ;  /* 0x0000002000047882 */ /* 0x001fe20000000000 */
[----:B------:R-:W-:Y:S01]  /*0350*/  UMOV UR11, 0x80 ;  /* 0x00000080000b7882 */ /* 0x000fe20000000000 */
[----:B------:R-:W-:Y:S01]  /*0360*/  NOP ;  /* 0x0000000000007918 */ /* 0x000fe20000000000 */
[C---:B------:R-:W-:Y:S01]  /*0370*/  VIADD R33, R8.reuse, 0xffffffff ;  /* 0xffffffff08217836 */ /* 0x040fe20000000000 */
[----:B------:R-:W0:Y:S01]  /*0380*/  SHFL.IDX PT, R5, R5, RZ, 0x1f ;  /* 0x00001fff05057589 */ /* 0x000e2200000e0000 */
[----:B------:R-:W-:Y:S01]  /*0390*/  ULDC.64 UR36, c[0x0][0x208] ;  /* 0x0000820000247ab9 */ /* 0x000fe20000000a00 */
[----:B------:R-:W-:-:S02]  /*03a0*/  ISETP.NE.AND P2, PT, R8, RZ, PT ;  /* 0x000000ff0800720c */ /* 0x000fc40003f45270 */
[----:B------:R-:W-:Y:S02]  /*03b0*/  ISETP.GE.U32.AND P3, PT, R33, 0x2, PT ;  /* 0x000000022100780c */ /* 0x000fe40003f66070 */
[----:B-----5:R-:W-:Y:S02]  /*03c0*/  ISETP.NE.OR P0, PT, R6, RZ, !P0 ;  /* 0x000000ff0600720c */ /* 0x020fe40004705670 */
[----:B-1----:R-:W-:Y:S02]  /*03d0*/  ISETP.NE.OR P1, PT, R3, RZ, !P1 ;  /* 0x000000ff0300720c */ /* 0x002fe40004f25670 */
[----:B------:R-:W-:-:S04]  /*03e0*/  SHF.R.S32.HI R3, RZ, 0x1f, R2 ;  /* 0x0000001fff037819 */ /* 0x000fc80000011402 */
[----:B------:R-:W-:-:S05]  /*03f0*/  LEA.HI R3, R3, R2, RZ, 0x2 ;  /* 0x0000000203037211 */ /* 0x000fca00078f10ff */
[----:B------:R-:W-:Y:S01]  /*0400*/  VOTEU.ALL UP0, P0 ;  /* 0x00000000003f7886 */ /* 0x000fe20000000000 */
[----:B------:R-:W-:Y:S01]  /*0410*/  LOP3.LUT R3, R3, 0xfffffffc, RZ, 0xc0, !PT ;  /* 0xfffffffc03037812 */ /* 0x000fe200078ec0ff */
[----:B------:R-:W-:-:S03]  /*0420*/  VOTEU.ALL UP1, P1 ;  /* 0x00000000003f7886 */ /* 0x000fc60000820000 */
[----:B------:R-:W1:Y:S01]  /*0430*/  @!UP0 S2UR UR7, SR_CgaCtaId ;  /* 0x00000000000789c3 */ /* 0x000e620000008800 */
[----:B------:R-:W-:Y:S01]  /*0440*/  @!UP0 UMOV UR6, 0x400 ;  /* 0x0000040000068882 */ /* 0x000fe20000000000 */
[----:B------:R-:W-:-:S04]  /*0450*/  @!UP0 UIADD3 UR4, -UR4, 0x100000, URZ ;  /* 0x0010000004048890 */ /* 0x000fc8000fffe13f */
[----:B------:R-:W-:Y:S02]  /*0460*/  @!UP0 USHF.L.U32 UR5, UR4, 0xb, URZ ;  /* 0x0000000b04058899 */ /* 0x000fe4000800063f */
[----:B------:R-:W-:Y:S01]  /*0470*/  @!UP0 USHF.L.U32 UR4, UR4, 0x1, URZ ;  /* 0x0000000104048899 */ /* 0x000fe2000800063f */
[----:B------:R-:W-:Y:S01]  /*0480*/  IMAD.IADD R0, R2, 0x1, -R3 ;  /* 0x0000000102007824 */ /* 0x000fe200078e0a03 */
[----:B------:R-:W-:Y:S01]  /*0490*/  @!UP1 UMOV UR9, 0x400 ;  /* 0x0000040000099882 */ /* 0x000fe20000000000 */
[----:B------:R-:W-:Y:S01]  /*04a0*/  VOTEU.ALL UP2, P1 ;  /* 0x00000000003f7886 */ /* 0x000fe20000840000 */
[----:B------:R-:W-:Y:S01]  /*04b0*/  VOTEU.ALL UP3, P1 ;  /* 0x00000000003f7886 */ /* 0x000fe20000860000 */
[----:B------:R-:W-:Y:S01]  /*04c0*/  VOTEU.ALL UP4, P1 ;  /* 0x00000000003f7886 */ /* 0x000fe20000880000 */
[----:B------:R-:W5:Y:S01]  /*04d0*/  @!UP1 S2UR UR10, SR_CgaCtaId ;  /* 0x00000000000a99c3 */ /* 0x000f620000008800 */
[----:B------:R-:W-:Y:S01]  /*04e0*/  VOTEU.ALL UP5, P1 ;  /* 0x00000000003f7886 */ /* 0x000fe200008a0000 */
[----:B------:R-:W-:-:S04]  /*04f0*/  SHF.R.S32.HI R3, RZ, 0x1f, R4 ;  /* 0x0000001fff037819 */ /* 0x000fc80000011404 */
[----:B------:R-:W-:-:S04]  /*0500*/  LEA.HI R3, R3, R4, RZ, 0x7 ;  /* 0x0000000403037211 */ /* 0x000fc800078f38ff */
[----:B------:R-:W-:-:S05]  /*0510*/  LOP3.LUT R3, R3, 0xffffff80, RZ, 0xc0, !PT ;  /* 0xffffff8003037812 */ /* 0x000fca00078ec0ff */
[----:B------:R-:W-:Y:S01]  /*0520*/  IMAD.IADD R3, R4, 0x1, -R3 ;  /* 0x0000000104037824 */ /* 0x000fe200078e0a03 */
[----:B-1----:R-:W-:Y:S02]  /*0530*/  @!UP0 ULEA UR8, UR7, UR6, 0x18 ;  /* 0x0000000607088291 */ /* 0x002fe4000f8ec03f */
[----:B------:R-:W-:-:S04]  /*0540*/  @!UP1 UIADD3 UR6, -UR11, 0x100000, URZ ;  /* 0x001000000b069890 */ /* 0x000fc8000fffe13f */
[----:B------:R-:W-:Y:S02]  /*0550*/  @!UP1 USHF.L.U32 UR7, UR6, 0xb, URZ ;  /* 0x0000000b06079899 */ /* 0x000fe4000800063f */
[----:B------:R-:W-:Y:S01]  /*0560*/  @!UP1 USHF.L.U32 UR6, UR6, 0x1, URZ ;  /* 0x0000000106069899 */ /* 0x000fe2000800063f */
[----:B------:R-:W-:Y:S01]  /*0570*/  VOTEU.ALL UP0, P0 ;  /* 0x00000000003f7886 */ /* 0x000fe20000000000 */
[----:B-----5:R-:W-:Y:S01]  /*0580*/  @!UP1 ULEA UR9, UR10, UR9, 0x18 ;  /* 0x000000090a099291 */ /* 0x020fe2000f8ec03f */
[----:B------:R-:W-:Y:S02]  /*0590*/  VOTEU.ALL UP1, P0 ;  /* 0x00000000003f7886 */ /* 0x000fe40000020000 */
[----:B------:R-:W-:Y:S01]  /*05a0*/  ULDC.64 UR10, c[0x0][0x598] ;  /* 0x00016600000a7ab9 */ /* 0x000fe20000000a00 */
[----:B------:R-:W-:Y:S01]  /*05b0*/  ISETP.NE.AND P0, PT, R0, 0x3, PT ;  /* 0x000000030000780c */ /* 0x000fe20003f05270 */
[----:B------:R-:W1:Y:S02]  /*05c0*/  FENCE.VIEW.ASYNC.S ;  /* 0x00000000000073c6 */ /* 0x000e640000000000 */
[----:B-1----:R1:W2:Y:S01]  /*05d0*/  @!UP0 SYNCS.EXCH.64 URZ, [UR8+0x80], UR4 ;  /* 0x00008004083f85b2 */ /* 0x0022a20008000100 */
[----:B------:R-:W-:-:S02]  /*05e0*/  ISETP.NE.U32.AND P1, PT, RZ, UR10, PT ;  /* 0x0000000aff007c0c */ /* 0x000fc4000bf25070 */
[----:B------:R-:W-:Y:S02]  /*05f0*/  ISETP.EQ.OR P0, PT, R0, RZ, !P0 ;  /* 0x000000ff0000720c */ /* 0x000fe40004702670 */
[----:B------:R-:W-:Y:S02]  /*0600*/  ISETP.NE.AND.EX P1, PT, RZ, UR11, PT, P1 ;  /* 0x0000000bff007c0c */ /* 0x000fe4000bf25310 */
[----:B------:R-:W-:-:S04]  /*0610*/  ISETP.EQ.AND P0, PT, R8, RZ, P0 ;  /* 0x000000ff0800720c */ /* 0x000fc80000702270 */
[----:B------:R-:W-:-:S04]  /*0620*/  SEL R16, RZ, 0x1, !P0 ;  /* 0x00000001ff107807 */ /* 0x000fc80004000000 */
[----:B------:R-:W-:Y:S01]  /*0630*/  SEL R16, R16, 0x2, P3 ;  /* 0x0000000210107807 */ /* 0x000fe20001800000 */
[----:B------:R1:W2:Y:S01]  /*0640*/  @!UP1 SYNCS.EXCH.64 URZ, [UR8+0x88], UR4 ;  /* 0x00008804083f95b2 */ /* 0x0002a20008000100 */
[----:B------:R-:W-:Y:S01]  /*0650*/  NOP ;  /* 0x0000000000007918 */ /* 0x000fe20000000000 */
[----:B------:R1:W2:Y:S01]  /*0660*/  @!UP2 SYNCS.EXCH.64 URZ, [UR9+0x60], UR6 ;  /* 0x00006006093fa5b2 */ /* 0x0002a20008000100 */
[----:B------:R1:W2:Y:S01]  /*0670*/  @!UP3 SYNCS.EXCH.64 URZ, [UR9+0x68], UR6 ;  /* 0x00006806093fb5b2 */ /* 0x0002a20008000100 */
[----:B------:R1:W2:Y:S01]  /*0680*/  @!UP4 SYNCS.EXCH.64 URZ, [UR9+0x70], UR6 ;  /* 0x00007006093fc5b2 */ /* 0x0002a20008000100 */
[----:B------:R1:W2:Y:S01]  /*0690*/  @!UP5 SYNCS.EXCH.64 URZ, [UR9+0x78], UR6 ;  /* 0x00007806093fd5b2 */ /* 0x0002a20008000100 */
[----:B------:R-:W-:Y:S01]  /*06a0*/  NOP ;  /* 0x0000000000007918 */ /* 0x000fe20000000000 */
[----:B--234-:R-:W-:Y:S06]  /*06b0*/  BAR.SYNC.DEFER_BLOCKING 0x0 ;  /* 0x0000000000007b1d */ /* 0x01cfec0000010000 */
[----:B01----:R-:W-:Y:S05]  /*06c0*/  @!P1 BRA `(.L_x_3) ;  /* 0x00000000001c9947 */ /* 0x003fea0003800000 */
[----:B------:R-:W0:Y:S02]  /*06d0*/  LDC.64 R6, c[0x0][0x598] ;  /* 0x00016600ff067b82 */ /* 0x000e240000000a00 */
[----:B0-----:R-:W2:Y:S02]  /*06e0*/  LDG.E.64 R6, desc[UR36][R6.64] ;  /* 0x0000002406067981 */ /* 0x001ea4000c1e1b00 */
[----:B--2---:R-:W-:-:S04]  /*06f0*/  ISETP.NE.U32.AND P0, PT, R6, RZ, PT ;  /* 0x000000ff0600720c */ /* 0x004fc80003f05070 */
[----:B------:R-:W-:-:S13]  /*0700*/  ISETP.NE.AND.EX P0, PT, R7, RZ, PT, P0 ;  /* 0x000000ff0700720c */ /* 0x000fda0003f05300 */
[----:B------:R-:W-:Y:S05]  /*0710*/  @!P0 BRA `(.L_x_3) ;  /* 0x0000000000088947 */ /* 0x000fea0003800000 */
[----:B------:R1:W5:Y:S01]  /*0720*/  LD.E R153, desc[UR36][R6.64] ;  /* 0x0000002406997980 */ /* 0x000362000c101900 */
[----:B------:R-:W-:Y:S05]  /*0730*/  BRA `(.L_x_4) ;  /* 0x0000000000247947 */ /* 0x000fea0003800000 */
.L_x_3:
[----:B------:R-:W-:Y:S02]  /*0740*/  ULDC.64 UR4, c[0x0][0x588] ;  /* 0x0001620000047ab9 */ /* 0x000fe40000000a00 */
[----:B------:R-:W-:-:S04]  /*0750*/  ISETP.NE.U32.AND P0, PT, RZ, UR4, PT ;  /* 0x00000004ff007c0c */ /* 0x000fc8000bf05070 */
[----:B------:R-:W-:-:S13]  /*0760*/  ISETP.NE.AND.EX P0, PT, RZ, UR5, PT, P0 ;  /* 0x00000005ff007c0c */ /* 0x000fda000bf05300 */
[----:B------:R-:W-:Y:S05]  /*0770*/  @!P0 BRA `(.L_x_5) ;  /* 0x00000000000c8947 */ /* 0x000fea0003800000 */
[----:B------:R-:W0:Y:S02]  /*0780*/  LDC.64 R6, c[0x0][0x588] ;  /* 0x00016200ff067b82 */ /* 0x000e240000000a00 */
[----:B0-----:R0:W5:Y:S01]  /*0790*/  LDG.E R153, desc[UR36][R6.64] ;  /* 0x0000002406997981 */ /* 0x001162000c1e1900 */
[----:B------:R-:W-:Y:S05]  /*07a0*/  BRA `(.L_x_4) ;  /* 0x0000000000087947 */ /* 0x000fea0003800000 */
.L_x_5:
[----:B------:R-:W-:Y:S02]  /*07b0*/  ULDC UR4, c[0x0][0x580] ;  /* 0x0001600000047ab9 */ /* 0x000fe40000000800 */
[----:B------:R-:W-:-:S07]  /*07c0*/  IMAD.U32 R153, RZ, RZ, UR4 ;  /* 0x00000004ff997e24 */ /* 0x000fce000f8e00ff */
.L_x_4:
[----:B------:R-:W-:Y:S02]  /*07d0*/  ULDC.64 UR4, c[0x0][0x5a0] ;  /* 0x0001680000047ab9 */ /* 0x000fe40000000a00 */
[----:B------:R-:W-:-:S04]  /*07e0*/  ISETP.NE.U32.AND P0, PT, RZ, UR4, PT ;  /* 0x00000004ff007c0c */ /* 0x000fc8000bf05070 */
[----:B------:R-:W-:-:S13]  /*07f0*/  ISETP.NE.AND.EX P0, PT, RZ, UR5, PT, P0 ;  /* 0x00000005ff007c0c */ /* 0x000fda000bf05300 */
[----:B------:R-:W-:Y:S05]  /*0800*/  @!P0 BRA `(.L_x_6) ;  /* 0x00000000001c8947 */ /* 0x000fea0003800000 */
[----:B01----:R-:W0:Y:S02]  /*0810*/  LDC.64 R6, c[0x0][0x5a0] ;  /* 0x00016800ff067b82 */ /* 0x003e240000000a00 */
[----:B0-----:R-:W2:Y:S02]  /*0820*/  LDG.E.64 R6, desc[UR36][R6.64] ;  /* 0x0000002406067981 */ /* 0x001ea4000c1e1b00 */
[----:B--2---:R-:W-:-:S04]  /*0830*/  ISETP.NE.U32.AND P0, PT, R6, RZ, PT ;  /* 0x000000ff0600720c */ /* 0x004fc80003f05070 */
[----:B------:R-:W-:-:S13]  /*0840*/  ISETP.NE.AND.EX P0, PT, R7, RZ, PT, P0 ;  /* 0x000000ff0700720c */ /* 0x000fda0003f05300 */
[----:B------:R-:W-:Y:S05]  /*0850*/  @!P0 BRA `(.L_x_6) ;  /* 0x0000000000088947 */ /* 0x000fea0003800000 */
[----:B------:R3:W5:Y:S01]  /*0860*/  LD.E R152, desc[UR36][R6.64] ;  /* 0x0000002406987980 */ /* 0x000762000c101900 */
[----:B------:R-:W-:Y:S05]  /*0870*/  BRA `(.L_x_7) ;  /* 0x0000000000247947 */ /* 0x000fea0003800000 */
.L_x_6:
[----:B------:R-:W-:Y:S02]  /*0880*/  ULDC.64 UR4, c[0x0][0x590] ;  /* 0x0001640000047ab9 */ /* 0x000fe40000000a00 */
[----:B------:R-:W-:-:S04]  /*0890*/  ISETP.NE.U32.AND P0, PT, RZ, UR4, PT ;  /* 0x00000004ff007c0c */ /* 0x000fc8000bf05070 */
[----:B------:R-:W-:-:S13]  /*08a0*/  ISETP.NE.AND.EX P0, PT, RZ, UR5, PT, P0 ;  /* 0x00000005ff007c0c */ /* 0x000fda000bf05300 */
[----:B------:R-:W-:Y:S05]  /*08b0*/  @!P0 BRA `(.L_x_8) ;  /* 0x00000000000c8947 */ /* 0x000fea0003800000 */
[----:B01----:R-:W0:Y:S02]  /*08c0*/  LDC.64 R6, c[0x0][0x590] ;  /* 0x00016400ff067b82 */ /* 0x003e240000000a00 */
[----:B0-----:R2:W5:Y:S01]  /*08d0*/  LDG.E R152, desc[UR36][R6.64] ;  /* 0x0000002406987981 */ /* 0x001562000c1e1900 */
[----:B------:R-:W-:Y:S05]  /*08e0*/  BRA `(.L_x_7) ;  /* 0x0000000000087947 */ /* 0x000fea0003800000 */
.L_x_8:
[----:B------:R-:W-:Y:S02]  /*08f0*/  ULDC UR4, c[0x0][0x584] ;  /* 0x0001610000047ab9 */ /* 0x000fe40000000800 */
[----:B------:R-:W-:-:S07]  /*0900*/  IMAD.U32 R152, RZ, RZ, UR4 ;  /* 0x00000004ff987e24 */ /* 0x000fce000f8e00ff */
.L_x_7:
[----:B------:R-:W4:Y:S01]  /*0910*/  LDC R2, c[0x0][0x65c] ;  /* 0x00019700ff027b82 */ /* 0x000f220000000800 */
[----:B------:R-:W4:Y:S01]  /*0920*/  S2R R14, SR_CTAID.Y ;  /* 0x00000000000e7919 */ /* 0x000f220000002600 */
[----:B------:R-:W-:Y:S01]  /*0930*/  ULDC UR6, c[0x0][0x28c] ;  /* 0x0000a30000067ab9 */ /* 0x000fe20000000800 */
[----:B------:R-:W-:Y:S01]  /*0940*/  ISETP.NE.AND P0, PT, R8, 0x2, PT ;  /* 0x000000020800780c */ /* 0x000fe20003f05270 */
[----:B------:R-:W-:Y:S01]  /*0950*/  UIADD3 UR6, UR6, 0x1f, URZ ;  /* 0x0000001f06067890 */ /* 0x000fe2000fffe03f */
[----:B0123--:R-:W0:Y:S01]  /*0960*/  S2R R6, SR_CTAID.X ;  /* 0x0000000000067919 */ /* 0x00fe220000002500 */
[----:B------:R-:W-:Y:S01]  /*0970*/  IMAD.MOV.U32 R7, RZ, RZ, RZ ;  /* 0x000000ffff077224 */ /* 0x000fe200078e00ff */
[----:B------:R-:W-:Y:S01]  /*0980*/  UMOV UR38, URZ ;  /* 0x0000003f00267c82 */ /* 0x000fe20008000000 */
[----:B------:R-:W-:Y:S01]  /*0990*/  USHF.R.S32.HI UR7, URZ, 0x1f, UR6 ;  /* 0x0000001f3f077899 */ /* 0x000fe20008011406 */
[----:B------:R-:W-:Y:S01]  /*09a0*/  UMOV UR39, URZ ;  /* 0x0000003f00277c82 */ /* 0x000fe20008000000 */
[----:B------:R-:W-:-:S02]  /*09b0*/  ULDC.64 UR8, c[0x0][0x650] ;  /* 0x0001940000087ab9 */ /* 0x000fc40000000a00 */
[----:B------:R-:W-:-:S04]  /*09c0*/  ULEA.HI UR7, UR7, UR6, URZ, 0x5 ;  /* 0x0000000607077291 */ /* 0x000fc8000f8f283f */
[----:B------:R-:W-:Y:S01]  /*09d0*/  USHF.R.S32.HI UR40, URZ, 0x5, UR7 ;  /* 0x000000053f287899 */ /* 0x000fe20008011407 */
[----:B----4-:R-:W-:-:S13]  /*09e0*/  ISETP.NE.AND P1, PT, R2, 0x1, PT ;  /* 0x000000010200780c */ /* 0x010fda0003f25270 */
[----:B------:R-:W0:Y:S01]  /*09f0*/  @P1 LDC R19, c[0x0][0x10] ;  /* 0x00000400ff131b82 */ /* 0x000e220000000800 */
[----:B------:R-:W-:Y:S02]  /*0a00*/  @P1 IMAD.MOV.U32 R8, RZ, RZ, R14 ;  /* 0x000000ffff081224 */ /* 0x000fe400078e000e */
[----:B------:R-:W-:Y:S02]  /*0a10*/  @P1 IMAD.MOV.U32 R9, RZ, RZ, RZ ;  /* 0x000000ffff091224 */ /* 0x000fe400078e00ff */
[----:B------:R-:W-:-:S03]  /*0a20*/  @P1 IMAD.MOV.U32 R17, RZ, RZ, RZ ;  /* 0x000000ffff111224 */ /* 0x000fc600078e00ff */
[----:B------:R-:W1:Y:S01]  /*0a30*/  @!P1 LDC R11, c[0x0][0xc] ;  /* 0x00000300ff0b9b82 */ /* 0x000e620000000800 */
[----:B------:R-:W-:Y:S01]  /*0a40*/  ULDC UR4, c[0x0][0xc] ;  /* 0x0000030000047ab9 */ /* 0x000fe20000000800 */
[----:B------:R-:W-:Y:S02]  /*0a50*/  ULDC UR5, c[0x0][0x10] ;  /* 0x0000040000057ab9 */ /* 0x000fe40000000800 */
[----:B------:R-:W-:-:S04]  /*0a60*/  UIMAD.WIDE.U32 UR4, UR4, UR5, URZ ;  /* 0x00000005040472a5 */ /* 0x000fc8000f8e003f */
[----:B------:R-:W2:Y:S01]  /*0a70*/  LDC R2, c[0x0][0x14] ;  /* 0x00000500ff027b82 */ /* 0x000ea20000000800 */
[----:B0-----:R-:W-:-:S04]  /*0a80*/  @P1 IMAD.WIDE.U32 R18, R6, R19, R8 ;  /* 0x0000001306121225 */ /* 0x001fc800078e0008 */
[----:B------:R-:W-:Y:S02]  /*0a90*/  @P1 IMAD.IADD R17, R19, 0x1, R17 ;  /* 0x0000000113111824 */ /* 0x000fe400078e0211 */
[----:B-1----:R-:W-:-:S04]  /*0aa0*/  @!P1 IMAD.WIDE.U32 R8, R11, R14, R6 ;  /* 0x0000000e0b089225 */ /* 0x002fc800078e0006 */
[----:B------:R-:W-:Y:S02]  /*0ab0*/  @!P1 IMAD.MOV.U32 R18, RZ, RZ, R8 ;  /* 0x000000ffff129224 */ /* 0x000fe400078e0008 */
[----:B------:R-:W-:Y:S02]  /*0ac0*/  @!P1 IMAD.MOV.U32 R17, RZ, RZ, R9 ;  /* 0x000000ffff119224 */ /* 0x000fe400078e0009 */
[----:B--2---:R-:W-:-:S04]  /*0ad0*/  IMAD.WIDE.U32 R12, R2, UR4, RZ ;  /* 0x00000004020c7c25 */ /* 0x004fc8000f8e00ff */
[----:B------:R-:W-:Y:S01]  /*0ae0*/  IMAD R23, R2, UR5, RZ ;  /* 0x0000000502177c24 */ /* 0x000fe2000f8e02ff */
[----:B------:R0:W-:Y:S03]  /*0af0*/  STL.64 [R1], R12 ;  /* 0x0000000c01007387 */ /* 0x0001e60000100a00 */
[----:B------:R-:W-:Y:S01]  /*0b00*/  IMAD.IADD R23, R13, 0x1, R23 ;  /* 0x000000010d177824 */ /* 0x000fe200078e0217 */
[----:B------:R-:W-:Y:S06]  /*0b10*/  @P0 BRA `(.L_x_9) ;  /* 0x0000000000200947 */ /* 0x000fec0003800000 */
[----:B------:R-:W-:Y:S01]  /*0b20*/  UISETP.GE.U32.AND UP0, UPT, UR40, 0x5, UPT ;  /* 0x000000052800788c */ /* 0x000fe2000bf06070 */
[----:B------:R-:W-:Y:S01]  /*0b30*/  IADD3 R18, P0, R18, R12, RZ ;  /* 0x0000000c12127210 */ /* 0x000fe20007f1e0ff */
[----:B------:R-:W-:Y:S01]  /*0b40*/  UIMAD.WIDE.U32 UR4, UR40, -0x33333333, URZ ;  /* 0xcccccccd280478a5 */ /* 0x000fe2000f8e003f */
[----:B------:R-:W-:-:S03]  /*0b50*/  UMOV UR39, URZ ;  /* 0x0000003f00277c82 */ /* 0x000fc60008000000 */
[----:B------:R-:W-:Y:S01]  /*0b60*/  USHF.R.U32.HI UR4, URZ, 0x2, UR5 ;  /* 0x000000023f047899 */ /* 0x000fe20008011605 */
[----:B------:R-:W-:-:S03]  /*0b70*/  IMAD.X R17, R23, 0x1, R17, P0 ;  /* 0x0000000117117824 */ /* 0x000fc600000e0611 */
[----:B------:R-:W-:Y:S02]  /*0b80*/  UIMAD UR38, UR4, -0x5, UR40 ;  /* 0xfffffffb042678a4 */ /* 0x000fe4000f8e0228 */
[----:B------:R-:W-:-:S12]  /*0b90*/  @UP0 ULOP3.LUT UR39, UR4, 0x1, URZ, 0xc0, !UPT ;  /* 0x0000000104270892 */ /* 0x000fd8000f8ec03f */
.L_x_9:
[----:B------:R-:W-:Y:S01]  /*0ba0*/  ISETP.GE.U32.AND P0, PT, R18, UR8, PT ;  /* 0x0000000812007c0c */ /* 0x000fe2000bf06070 */
[----:B------:R-:W-:Y:S01]  /*0bb0*/  IMAD.MOV.U32 R19, RZ, RZ, -0x1 ;  /* 0xffffffffff137424 */ /* 0x000fe200078e00ff */
[----:B------:R-:W-:Y:S01]  /*0bc0*/  PRMT R8, RZ, 0x7610, R8 ;  /* 0x00007610ff087816 */ /* 0x000fe20000000008 */
[----:B------:R-:W-:Y:S01]  /*0bd0*/  IMAD.MOV.U32 R22, RZ, RZ, -0x1 ;  /* 0xffffffffff167424 */ /* 0x000fe200078e00ff */
[----:B------:R-:W-:Y:S01]  /*0be0*/  ISETP.GE.U32.AND.EX P0, PT, R17, UR9, PT, P0 ;  /* 0x0000000911007c0c */ /* 0x000fe2000bf06100 */
[----:B------:R-:W-:-:S12]  /*0bf0*/  IMAD.MOV.U32 R2, RZ, RZ, -0x1 ;  /* 0xffffffffff027424 */ /* 0x000fd800078e00ff */
[----:B------:R-:W-:Y:S05]  /*0c00*/  @P0 BRA `(.L_x_10) ;  /* 0x00000004005c0947 */ /* 0x000fea0003800000 */
[----:B------:R-:W1:Y:S01]  /*0c10*/  LDC.64 R20, c[0x0][0x628] ;  /* 0x00018a00ff147b82 */ /* 0x000e620000000a00 */
[----:B------:R-:W-:Y:S02]  /*0c20*/  IMAD.MOV.U32 R8, RZ, RZ, R18 ;  /* 0x000000ffff087224 */ /* 0x000fe400078e0012 */
[----:B------:R-:W-:-:S05]  /*0c30*/  IMAD.MOV.U32 R9, RZ, RZ, R17 ;  /* 0x000000ffff097224 */ /* 0x000fca00078e0011 */
[----:B------:R-:W2:Y:S08]  /*0c40*/  LDC R2, c[0x0][0x630] ;  /* 0x00018c00ff027b82 */ /* 0x000eb00000000800 */
[----:B------:R-:W3:Y:S01]  /*0c50*/  LDC.64 R24, c[0x0][0x620] ;  /* 0x00018800ff187b82 */ /* 0x000ee20000000a00 */
[----:B-1----:R-:W-:-:S04]  /*0c60*/  ISETP.NE.U32.AND P0, PT, R20, RZ, PT ;  /* 0x000000ff1400720c */ /* 0x002fc80003f05070 */
[----:B------:R-:W-:-:S13]  /*0c70*/  ISETP.NE.AND.EX P0, PT, R21, RZ, PT, P0 ;  /* 0x000000ff1500720c */ /* 0x000fda0003f05300 */
[----:B--23--:R-:W-:Y:S05]  /*0c80*/  @!P0 BRA `(.L_x_11) ;  /* 0x0000000000288947 */ /* 0x00cfea0003800000 */
[----:B0-----:R-:W0:Y:S02]  /*0c90*/  LDC R13, c[0x0][0x634] ;  /* 0x00018d00ff0d7b82 */ /* 0x001e240000000800 */
[----:B0-----:R-:W-:-:S05]  /*0ca0*/  IADD3 R13, P0, R18, R13, RZ ;  /* 0x0000000d120d7210 */ /* 0x001fca0007f1e0ff */
[----:B------:R-:W-:-:S04]  /*0cb0*/  IMAD.X R15, RZ, RZ, R17, P0 ;  /* 0x000000ffff0f7224 */ /* 0x000fc800000e0611 */
[----:B------:R-:W-:-:S04]  /*0cc0*/  IMAD.WIDE.U32 R8, R15, R20, RZ ;  /* 0x000000140f087225 */ /* 0x000fc800078e00ff */
[----:B------:R-:W-:-:S04]  /*0cd0*/  IMAD.WIDE.U32 R10, P0, R13, R21, R8 ;  /* 0x000000150d0a7225 */ /* 0x000fc80007800008 */
[----:B------:R-:W-:-:S04]  /*0ce0*/  IMAD.WIDE.U32 R8, R13, R20, RZ ;  /* 0x000000140d087225 */ /* 0x000fc800078e00ff */
[----:B------:R-:W-:Y:S01]  /*0cf0*/  IMAD.X R13, RZ, RZ, RZ, P0 ;  /* 0x000000ffff0d7224 */ /* 0x000fe200000e06ff */
[----:B------:R-:W-:Y:S01]  /*0d00*/  IADD3 RZ, P0, R9, R10, RZ ;  /* 0x0000000a09ff7210 */ /* 0x000fe20007f1e0ff */
[----:B------:R-:W-:-:S04]  /*0d10*/  IMAD.MOV.U32 R12, RZ, RZ, R11 ;  /* 0x000000ffff0c7224 */ /* 0x000fc800078e000b */
[----:B------:R-:W-:-:S08]  /*0d20*/  IMAD.WIDE.U32.X R8, R15, R21, R12, P0 ;  /* 0x000000150f087225 */ /* 0x000fd000000e040c */
.L_x_11:
[-CC-:B------:R-:W-:Y:S01]  /*0d30*/  SHF.R.U64 R31, R8, R2.reuse, R9.reuse ;  /* 0x00000002081f7219 */ /* 0x180fe20000001209 */
[----:B0-----:R-:W0:Y:S01]  /*0d40*/  LDC R12, c[0x0][0x618] ;  /* 0x00018600ff0c7b82 */ /* 0x001e220000000800 */
[----:B------:R-:W-:Y:S01]  /*0d50*/  SHF.R.U32.HI R7, RZ, R2, R9 ;  /* 0x00000002ff077219 */ /* 0x000fe20000011609 */
[----:B------:R-:W-:Y:S01]  /*0d60*/  ULDC UR4, c[0x0][0x150] ;  /* 0x0000540000047ab9 */ /* 0x000fe20000000800 */
[----:B------:R-:W-:Y:S01]  /*0d70*/  IADD3 R11, P0, RZ, -R31, RZ ;  /* 0x8000001fff0b7210 */ /* 0x000fe20007f1e0ff */
[----:B------:R-:W-:Y:S01]  /*0d80*/  IMAD.MOV.U32 R19, RZ, RZ, R17 ;  /* 0x000000ffff137224 */ /* 0x000fe200078e0011 */
[----:B------:R-:W-:-:S03]  /*0d90*/  I2FP.F32.U32 R2, R6 ;  /* 0x0000000600027245 */ /* 0x000fc60000201000 */
[----:B------:R-:W1:Y:S01]  /*0da0*/  LDC.64 R26, c[0x0][0x640] ;  /* 0x00019000ff1a7b82 */ /* 0x000e620000000a00 */
[----:B------:R-:W-:Y:S02]  /*0db0*/  IMAD.X R13, RZ, RZ, ~R7, P0 ;  /* 0x000000ffff0d7224 */ /* 0x000fe400000e0e07 */
[----:B------:R-:W-:Y:S01]  /*0dc0*/  FMUL R2, R2, UR4 ;  /* 0x0000000402027c20 */ /* 0x000fe20008400000 */
[----:B------:R-:W-:Y:S01]  /*0dd0*/  IMAD.WIDE.U32 R8, R11, R24, R18 ;  /* 0x000000180b087225 */ /* 0x000fe200078e0012 */
[----:B------:R-:W-:-:S03]  /*0de0*/  ULDC UR4, c[0x0][0x154] ;  /* 0x0000550000047ab9 */ /* 0x000fc60000000800 */
[----:B------:R-:W-:Y:S01]  /*0df0*/  IMAD R10, R13, R24, RZ ;  /* 0x000000180d0a7224 */ /* 0x000fe200078e02ff */
[----:B------:R-:W2:Y:S01]  /*0e00*/  LDC R7, c[0x0][0x144] ;  /* 0x00005100ff077b82 */ /* 0x000ea20000000800 */
[----:B------:R-:W3:Y:S02]  /*0e10*/  F2I.U32.TRUNC.NTZ R2, R2 ;  /* 0x0000000200027305 */ /* 0x000ee4000020f000 */
[----:B------:R-:W-:-:S04]  /*0e20*/  IMAD R11, R11, R25, R10 ;  /* 0x000000190b0b7224 */ /* 0x000fc800078e020a */
[----:B------:R-:W-:Y:S01]  /*0e30*/  IMAD.IADD R9, R9, 0x1, R11 ;  /* 0x0000000109097824 */ /* 0x000fe200078e020b */
[----:B------:R-:W4:Y:S01]  /*0e40*/  LDC R22, c[0x0][0x608] ;  /* 0x00018200ff167b82 */ /* 0x000f220000000800 */
[----:B------:R-:W-:-:S03]  /*0e50*/  IMAD.MOV.U32 R11, RZ, RZ, -0x1 ;  /* 0xffffffffff0b7424 */ /* 0x000fc600078e00ff */
[--C-:B0-----:R-:W-:Y:S02]  /*0e60*/  SHF.R.U64 R20, R8, R12, R9.reuse ;  /* 0x0000000c08147219 */ /* 0x101fe40000001209 */
[----:B------:R-:W-:Y:S02]  /*0e70*/  I2FP.F32.U32 R8, R14 ;  /* 0x0000000e00087245 */ /* 0x000fe40000201000 */
[----:B------:R-:W0:Y:S01]  /*0e80*/  LDC R24, c[0x0][0x658] ;  /* 0x00019600ff187b82 */ /* 0x000e220000000800 */
[----:B-1----:R-:W-:Y:S01]  /*0e90*/  ISETP.NE.U32.AND P0, PT, R26, RZ, PT ;  /* 0x000000ff1a00720c */ /* 0x002fe20003f05070 */
[----:B---3--:R-:W-:Y:S02]  /*0ea0*/  IMAD.MOV R10, RZ, RZ, -R2 ;  /* 0x000000ffff0a7224 */ /* 0x008fe400078e0a02 */
[----:B------:R-:W-:Y:S01]  /*0eb0*/  FMUL R8, R8, UR4 ;  /* 0x0000000408087c20 */ /* 0x000fe20008400000 */
[----:B------:R-:W-:Y:S02]  /*0ec0*/  SHF.R.U32.HI R9, RZ, R12, R9 ;  /* 0x0000000cff097219 */ /* 0x000fe40000011609 */
[----:B------:R-:W-:Y:S01]  /*0ed0*/  ISETP.NE.AND.EX P0, PT, R27, RZ, PT, P0 ;  /* 0x000000ff1b00720c */ /* 0x000fe20003f05300 */
[----:B------:R1:W3:Y:S01]  /*0ee0*/  F2I.U32.TRUNC.NTZ R15, R8 ;  /* 0x00000008000f7305 */ /* 0x0002e2000020f000 */
[----:B------:R-:W1:Y:S01]  /*0ef0*/  LDC R19, c[0x0][0x148] ;  /* 0x00005200ff137b82 */ /* 0x000e620000000800 */
[----:B--2---:R-:W-:-:S07]  /*0f00*/  IMAD R2, R7, R10, R6 ;  /* 0x0000000a07027224 */ /* 0x004fce00078e0206 */
[----:B------:R-:W2:Y:S01]  /*0f10*/  LDC R25, c[0x0][0x600] ;  /* 0x00018000ff197b82 */ /* 0x000ea20000000800 */
[-CC-:B----4-:R-:W-:Y:S02]  /*0f20*/  SHF.R.U64 R32, R20, R22.reuse, R9.reuse ;  /* 0x0000001614207219 */ /* 0x190fe40000001209 */
[----:B------:R-:W-:Y:S01]  /*0f30*/  SHF.R.U32.HI R7, RZ, R22, R9 ;  /* 0x00000016ff077219 */ /* 0x000fe20000011609 */
[----:B------:R-:W-:-:S04]  /*0f40*/  IMAD.MOV.U32 R9, RZ, RZ, 0x1 ;  /* 0x00000001ff097424 */ /* 0x000fc800078e00ff */
[----:B------:R-:W4:Y:S01]  /*0f50*/  LDC R28, c[0x0][0x648] ;  /* 0x00019200ff1c7b82 */ /* 0x000f220000000800 */
[-C--:B0-----:R-:W-:Y:S02]  /*0f60*/  SHF.L.U32 R6, R11, R24.reuse, RZ ;  /* 0x000000180b067219 */ /* 0x081fe400000006ff */
[--C-:B------:R-:W-:Y:S02]  /*0f70*/  SHF.R.U64 R22, R32, R24, R7.reuse ;  /* 0x0000001820167219 */ /* 0x100fe40000001207 */
[----:B------:R-:W-:Y:S02]  /*0f80*/  LOP3.LUT R13, RZ, R6, RZ, 0x33, !PT ;  /* 0x00000006ff0d7212 */ /* 0x000fe400078e33ff */
[-C--:B------:R-:W-:Y:S01]  /*0f90*/  SHF.R.U32.HI R7, RZ, R24.reuse, R7 ;  /* 0x00000018ff077219 */ /* 0x080fe20000011607 */
[----:B------:R-:W0:Y:S01]  /*0fa0*/  LDC R29, c[0x0][0x638] ;  /* 0x00018e00ff1d7b82 */ /* 0x000e220000000800 */
[----:B------:R-:W-:Y:S01]  /*0fb0*/  SHF.L.U32 R12, R9, R24, RZ ;  /* 0x00000018090c7219 */ /* 0x000fe200000006ff */
[----:B------:R-:W-:-:S06]  /*0fc0*/  IMAD.MOV.U32 R6, RZ, RZ, R22 ;  /* 0x000000ffff067224 */ /* 0x000fcc00078e0016 */
[----:B------:R-:W0:Y:S01]  /*0fd0*/  LDC R30, c[0x0][0x610] ;  /* 0x00018400ff1e7b82 */ /* 0x000e220000000800 */
[----:B-1-3--:R-:W-:Y:S05]  /*0fe0*/  @!P0 BRA `(.L_x_12) ;  /* 0x0000000000288947 */ /* 0x00afea0003800000 */
[----:B------:R-:W1:Y:S02]  /*0ff0*/  LDC R11, c[0x0][0x64c] ;  /* 0x00019300ff0b7b82 */ /* 0x000e640000000800 */
[----:B-1----:R-:W-:-:S05]  /*1000*/  IADD3 R11, P0, R22, R11, RZ ;  /* 0x0000000b160b7210 */ /* 0x002fca0007f1e0ff */
        /* <DEDUP_REMOVED lines=8> */
.L_x_12:
[----:B----4-:R-:W-:Y:S01]  /*1090*/  SHF.R.U64 R6, R6, R28, R7 ;  /* 0x0000001c06067219 */ /* 0x010fe20000001207 */
[----:B--2---:R-:W-:Y:S01]  /*10a0*/  VIADD R7, R25, 0xffffffff ;  /* 0xffffffff19077836 */ /* 0x004fe20000000000 */
[----:B------:R-:W-:Y:S01]  /*10b0*/  LOP3.LUT R13, R32, R13, RZ, 0xc0, !PT ;  /* 0x0000000d200d7212 */ /* 0x000fe200078ec0ff */
[----:B------:R-:W-:Y:S02]  /*10c0*/  IMAD.MOV R15, RZ, RZ, -R15 ;  /* 0x000000ffff0f7224 */ /* 0x000fe400078e0a0f */
[----:B------:R-:W-:Y:S01]  /*10d0*/  IMAD.MOV R8, RZ, RZ, -R6 ;  /* 0x000000ffff087224 */ /* 0x000fe200078e0a06 */
[----:B------:R-:W-:Y:S01]  /*10e0*/  LOP3.LUT R7, R20, R7, RZ, 0xc0, !PT ;  /* 0x0000000714077212 */ /* 0x000fe200078ec0ff */
[----:B------:R-:W-:Y:S02]  /*10f0*/  IMAD R13, R12, R6, R13 ;  /* 0x000000060c0d7224 */ /* 0x000fe400078e020d */
[----:B------:R-:W-:Y:S02]  /*1100*/  @P1 IMAD R2, R19, R15, R14 ;  /* 0x0000000f13021224 */ /* 0x000fe400078e020e */
[----:B0-----:R-:W-:-:S02]  /*1110*/  IMAD R6, R8, R29, R22 ;  /* 0x0000001d08067224 */ /* 0x001fc400078e0216 */
[----:B------:R-:W-:Y:S02]  /*1120*/  IMAD R2, R13, R30, R2 ;  /* 0x0000001e0d027224 */ /* 0x000fe400078e0202 */
[----:B------:R-:W-:Y:S02]  /*1130*/  IMAD R19, R6, R25, R7 ;  /* 0x0000001906137224 */ /* 0x000fe400078e0207 */
[----:B------:R-:W-:-:S03]  /*1140*/  IMAD.MOV.U32 R8, RZ, RZ, 0x1 ;  /* 0x00000001ff087424 */ /* 0x000fc600078e00ff */
[----:B------:R-:W-:Y:S02]  /*1150*/  SEL R22, R19, R2, !P1 ;  /* 0x0000000213167207 */ /* 0x000fe40004800000 */
[----:B------:R-:W-:Y:S01]  /*1160*/  SEL R19, R2, R19, !P1 ;  /* 0x0000001302137207 */ /* 0x000fe20004800000 */
[----:B------:R-:W-:-:S07]  /*1170*/  IMAD.MOV.U32 R2, RZ, RZ, R31 ;  /* 0x000000ffff027224 */ /* 0x000fce00078e001f */
.L_x_10:
[----:B------:R-:W-:Y:S05]  /*1180*/  @!P2 BRA `(.L_x_13) ;  /* 0x000000900078a947 */ /* 0x000fea0003800000 */
[----:B------:R-:W-:-:S13]  /*1190*/  ISETP.GT.U32.AND P0, PT, R33, 0x1, PT ;  /* 0x000000012100780c */ /* 0x000fda0003f04070 */
[----:B------:R-:W-:Y:S05]  /*11a0*/  @P0 EXIT ;  /* 0x000000000000094d */ /* 0x000fea0003800000 */
.L_x_14:
[----:B------:R-:W-:-:S08]  /*11b0*/  NOP ;  /* 0x0000000000007918 */ /* 0x000fd00000000000 */
[----:B------:R-:W1:Y:S02]  /*11c0*/  USETMAXREG.TRY_ALLOC.CTAPOOL UP0, 0xe8 ;  /* 0x000000e8000079c8 */ /* 0x000e640008000600 */
[----:B-1----:R-:W-:-:S13]  /*11d0*/  PLOP3.LUT P0, PT, PT, PT, UP0, 0x80, 0x0 ;  /* 0x000000000000781c */ /* 0x002fda0003f0f008 */
[----:B------:R-:W-:Y:S05]  /*11e0*/  @!P0 BRA `(.L_x_14) ;  /* 0xfffffffc00f08947 */ /* 0x000fea000383ffff */
[----:B------:R-:W-:-:S13]  /*11f0*/  LOP3.LUT P0, RZ, R8, 0xff, RZ, 0xc0, !PT ;  /* 0x000000ff08ff7812 */ /* 0x000fda000780c0ff */
[----:B------:R-:W-:Y:S05]  /*1200*/  @!P0 EXIT ;  /* 0x000000000000894d */ /* 0x000fea0003800000 */
[----:B------:R-:W1:Y:S01]  /*1210*/  S2UR UR4, SR_CgaCtaId ;  /* 0x00000000000479c3 */ /* 0x000e620000008800 */
[----:B------:R-:W-:Y:S01]  /*1220*/  VIADD R6, R5, 0xffffffff ;  /* 0xffffffff05067836 */ /* 0x000fe20000000000 */
[----:B------:R-:W-:Y:S01]  /*1230*/  SHF.R.S32.HI R0, RZ, 0x1f, R3 ;  /* 0x0000001fff007819 */ /* 0x000fe20000011403 */
[----:B------:R-:W-:Y:S01]  /*1240*/  UMOV UR41, 0x400 ;  /* 0x0000040000297882 */ /* 0x000fe20000000000 */
[----:B------:R-:W-:Y:S01]  /*1250*/  UISETP.LT.AND UP0, UPT, UR40, 0x1, UPT ;  /* 0x000000012800788c */ /* 0x000fe2000bf01270 */
[----:B------:R-:W-:Y:S01]  /*1260*/  LOP3.LUT R172, R16, 0x1, RZ, 0xfc, !PT ;  /* 0x0000000110ac7812 */ /* 0x000fe200078efcff */
[----:B------:R-:W-:Y:S01]  /*1270*/  USHF.L.U32 UR44, UR40, 0x1, URZ ;  /* 0x00000001282c7899 */ /* 0x000fe2000800063f */
[----:B------:R-:W-:Y:S01]  /*1280*/  R2UR UR42, R6 ;  /* 0x00000000062a72ca */ /* 0x000fe200000e0000 */
[----:B------:R-:W-:Y:S01]  /*1290*/  USEL UR43, UR40, 0x1, UP0 ;  /* 0x00000001282b7887 */ /* 0x000fe20008000000 */
[CC--:B------:R-:W-:Y:S02]  /*12a0*/  LEA.HI R4, R0.reuse, R3.reuse, RZ, 0x2 ;  /* 0x0000000300047211 */ /* 0x0c0fe400078f10ff */
[----:B------:R-:W-:Y:S01]  /*12b0*/  LEA.HI R0, R0, R3, RZ, 0x5 ;  /* 0x0000000300007211 */ /* 0x000fe200078f28ff */
[----:B------:R-:W-:Y:S01]  /*12c0*/  UIADD3 UR43, -UR43, UR40, URZ ;  /* 0x000000282b2b7290 */ /* 0x000fe2000fffe13f */
[----:B------:R-:W-:-:S02]  /*12d0*/  SHF.R.S32.HI R154, RZ, 0x2, R4 ;  /* 0x00000002ff9a7819 */ /* 0x000fc40000011404 */
[----:B------:R-:W-:Y:S02]  /*12e0*/  SHF.R.S32.HI R5, RZ, 0x1f, R4 ;  /* 0x0000001fff057819 */ /* 0x000fe40000011404 */
[----:B------:R-:W-:Y:S02]  /*12f0*/  LOP3.LUT R156, R4, 0xfffffffc, RZ, 0xc0, !PT ;  /* 0xfffffffc049c7812 */ /* 0x000fe400078ec0ff */
[----:B------:R-:W-:Y:S01]  /*1300*/  LEA.HI R5, R5, R154, RZ, 0x3 ;  /* 0x0000009a05057211 */ /* 0x000fe200078f18ff */
[----:B------:R-:W-:Y:S01]  /*1310*/  USHF.L.U32 UR42, UR42, 0x3, URZ ;  /* 0x000000032a2a7899 */ /* 0x000fe2000800063f */
[----:B------:R-:W-:Y:S01]  /*1320*/  ISETP.NE.AND P0, PT, R6, RZ, PT ;  /* 0x000000ff0600720c */ /* 0x000fe20003f05270 */
[----:B------:R-:W-:Y:S01]  /*1330*/  IMAD.IADD R156, R3, 0x1, -R156 ;  /* 0x00000001039c7824 */ /* 0x000fe200078e0a9c */
[----:B------:R-:W-:Y:S01]  /*1340*/  LOP3.LUT R5, R5, 0xfffffff8, RZ, 0xc0, !PT ;  /* 0xfffffff805057812 */ /* 0x000fe200078ec0ff */
[----:B-1----:R-:W-:Y:S01]  /*1350*/  ULEA UR41, UR4, UR41, 0x18 ;  /* 0x0000002904297291 */ /* 0x002fe2000f8ec03f */
[----:B------:R-:W-:Y:S01]  /*1360*/  SEL R173, RZ, 0x1, P0 ;  /* 0x00000001ffad7807 */ /* 0x000fe20000000000 */
[----:B------:R-:W-:Y:S01]  /*1370*/  IMAD.U32 R158, RZ, RZ, UR42 ;  /* 0x0000002aff9e7e24 */ /* 0x000fe2000f8e00ff */
[----:B------:R-:W-:Y:S01]  /*1380*/  ULDC UR4, c[0x0][0x284] ;  /* 0x0000a10000047ab9 */ /* 0x000fe20000000800 */
[----:B------:R-:W-:Y:S01]  /*1390*/  IMAD.IADD R154, R154, 0x1, -R5 ;  /* 0x000000019a9a7824 */ /* 0x000fe200078e0a05 */
[----:B------:R-:W-:Y:S01]  /*13a0*/  UIADD3 UR45, UR41, 0x60, URZ ;  /* 0x00000060292d7890 */ /* 0x000fe2000fffe03f */
[----:B------:R-:W-:-:S02]  /*13b0*/  SHF.R.S32.HI R5, RZ, 0x5, R0 ;  /* 0x00000005ff057819 */ /* 0x000fc40000011400 */
[C---:B------:R-:W-:Y:S02]  /*13c0*/  LOP3.LUT R160, R158.reuse, 0x8, RZ, 0xc0, !PT ;  /* 0x000000089ea07812 */ /* 0x040fe400078ec0ff */
[--C-:B------:R-:W-:Y:S01]  /*13d0*/  SHF.R.S32.HI R155, RZ, 0x1f, R154.reuse ;  /* 0x0000001fff9b7819 */ /* 0x100fe2000001149a */
[C-C-:B------:R-:W-:Y:S01]  /*13e0*/  IMAD R161, R5.reuse, -0x10, -R154.reuse ;  /* 0xfffffff005a17824 */ /* 0x140fe200078e0a9a */
[----:B------:R-:W-:Y:S01]  /*13f0*/  LOP3.LUT R158, R158, 0x8, RZ, 0xc, !PT ;  /* 0x000000089e9e7812 */ /* 0x000fe200078e0cff */
[----:B------:R-:W-:Y:S01]  /*1400*/  IMAD.U32 R157, RZ, RZ, UR45 ;  /* 0x0000002dff9d7e24 */ /* 0x000fe2000f8e00ff */
[----:B------:R-:W-:Y:S01]  /*1410*/  LOP3.LUT R160, R160, 0x18, RZ, 0x3c, !PT ;  /* 0x00000018a0a07812 */ /* 0x000fe200078e3cff */
[----:B------:R-:W-:-:S04]  /*1420*/  IMAD.WIDE R154, R5, 0x10, R154 ;  /* 0x00000010059a7825 */ /* 0x000fc800078e029a */
[----:B------:R-:W-:Y:S02]  /*1430*/  VIADD R159, R157, UR42 ;  /* 0x0000002a9d9f7c36 */ /* 0x000fe40008000000 */
[----:B------:R-:W-:-:S07]  /*1440*/  VIADD R161, R161, UR4 ;  /* 0x00000004a1a17c36 */ /* 0x000fce0008000000 */
.L_x_290:
[----:B------:R-:W-:Y:S01]  /*1450*/  SHF.L.U32 R0, R173, 0x1f, RZ ;  /* 0x0000001fad007819 */ /* 0x000fe200000006ff */
[----:B------:R-:W-:Y:S02]  /*1460*/  ULDC UR4, c[0x0][0x28c] ;  /* 0x0000a30000047ab9 */ /* 0x000fe40000000800 */
[----:B------:R-:W-:Y:S01]  /*1470*/  ISETP.LT.AND P1, PT, RZ, UR4, PT ;  /* 0x00000004ff007c0c */ /* 0x000fe2000bf21270 */
[----:B------:R-:W1:Y:S02]  /*1480*/  SYNCS.PHASECHK.TRANS64.TRYWAIT P0, [R157+UR42], R0 ;  /* 0x000000009d0075a7 */ /* 0x000e64000800016a */
[----:B01-34-:R-:W-:Y:S10]  /*1490*/  @!P0 BRA `(.L_x_15) ;  /* 0x0000009c00d08947 */ /* 0x01bff40003800000 */
.L_x_313:
[----:B------:R-:W-:Y:S05]  /*14a0*/  @P1 BRA `(.L_x_16) ;  /* 0x0000000000401947 */ /* 0x000fea0003800000 */
[----:B-1----:R-:W-:Y:S01]  /*14b0*/  MOV R0, 0x0 ;  /* 0x0000000000007802 */ /* 0x002fe20000000f00 */
[----:B------:R-:W-:Y:S01]  /*14c0*/  ULDC.64 UR4, c[0x4][0x68] ;  /* 0x01001a0000047ab9 */ /* 0x000fe20000000a00 */
[----:B------:R-:W-:Y:S01]  /*14d0*/  ULDC.64 UR6, c[0x4][0x8] ;  /* 0x0100020000067ab9 */ /* 0x000fe20000000a00 */
[----:B------:R-:W-:Y:S01]  /*14e0*/  IMAD.U32 R4, RZ, RZ, UR4 ;  /* 0x00000004ff047e24 */ /* 0x000fe2000f8e00ff */
[----:B------:R1:W2:Y:S01]  /*14f0*/  LDC.64 R14, c[0x4][R0] ;  /* 0x01000000000e7b82 */ /* 0x0002a20000000a00 */
[----:B------:R-:W-:Y:S01]  /*1500*/  IMAD.U32 R5, RZ, RZ, UR5 ;  /* 0x00000005ff057e24 */ /* 0x000fe2000f8e00ff */
[----:B------:R-:W-:Y:S01]  /*1510*/  ULDC.64 UR4, c[0x4][0x70] ;  /* 0x01001c0000047ab9 */ /* 0x000fe20000000a00 */
[----:B------:R-:W-:Y:S02]  /*1520*/  IMAD.U32 R10, RZ, RZ, UR6 ;  /* 0x00000006ff0a7e24 */ /* 0x000fe4000f8e00ff */
[----:B------:R-:W-:Y:S02]  /*1530*/  IMAD.U32 R6, RZ, RZ, UR4 ;  /* 0x00000004ff067e24 */ /* 0x000fe4000f8e00ff */
[----:B------:R-:W-:-:S02]  /*1540*/  IMAD.U32 R7, RZ, RZ, UR5 ;  /* 0x00000005ff077e24 */ /* 0x000fc4000f8e00ff */
[----:B------:R-:W-:Y:S02]  /*1550*/  IMAD.U32 R11, RZ, RZ, UR7 ;  /* 0x00000007ff0b7e24 */ /* 0x000fe4000f8e00ff */
[----:B------:R-:W-:Y:S02]  /*1560*/  IMAD.MOV.U32 R8, RZ, RZ, 0x1e1 ;  /* 0x000001e1ff087424 */ /* 0x000fe400078e00ff */
[----:B0-----:R-:W-:Y:S02]  /*1570*/  IMAD.MOV.U32 R12, RZ, RZ, 0x1 ;  /* 0x00000001ff0c7424 */ /* 0x001fe400078e00ff */
[----:B-1----:R-:W-:-:S07]  /*1580*/  IMAD.MOV.U32 R13, RZ, RZ, RZ ;  /* 0x000000ffff0d7224 */ /* 0x002fce00078e00ff */
[----:B------:R-:W-:-:S07]  /*1590*/  LEPC R20, `(.L_x_16) ;  /* 0x000000001014794e */ /* 0x000fce0000000000 */
[----:B--2--5:R-:W-:Y:S05]  /*15a0*/  CALL.ABS.NOINC R14 ;  /* 0x000000000e007343 */ /* 0x024fea0003c00000 */
.L_x_16:
[----:B------:R-:W-:-:S13]  /*15b0*/  ISETP.NE.AND P0, PT, R172, 0x3, PT ;  /* 0x00000003ac00780c */ /* 0x000fda0003f05270 */
[----:B------:R-:W-:Y:S05]  /*15c0*/  @!P0 BRA `(.L_x_17) ;  /* 0x0000000000048947 */ /* 0x000fea0003800000 */
[----:B------:R-:W-:Y:S01]  /*15d0*/  BPT.TRAP 0x1 ;  /* 0x000000040000795c */ /* 0x000fe20000300000 */
.L_x_17:
[----:B------:R-:W-:Y:S02]  /*15e0*/  IMAD.U32 R3, RZ, RZ, UR38 ;  /* 0x00000026ff037e24 */ /* 0x000fe4000f8e00ff */
[----:B-1----:R-:W-:-:S03]  /*15f0*/  IMAD.U32 R0, RZ, RZ, UR39 ;  /* 0x00000027ff007e24 */ /* 0x002fc6000f8e00ff */
[----:B------:R-:W-:Y:S02]  /*1600*/  LEA R3, R3, UR41, 0x3 ;  /* 0x0000002903037c11 */ /* 0x000fe4000f8e18ff */
[----:B------:R-:W-:-:S04]  /*1610*/  SHF.L.U32 R0, R0, 0x1f, RZ ;  /* 0x0000001f00007819 */ /* 0x000fc800000006ff */
[----:B------:R1:W2:Y:S01]  /*1620*/  SYNCS.PHASECHK.TRANS64.TRYWAIT P1, [R3+URZ], R0 ;  /* 0x00000000030075a7 */ /* 0x0002a2000802017f */
[----:B------:R-:W-:Y:S05]  /*1630*/  @!P0 BRA `(.L_x_18) ;  /* 0x0000000000048947 */ /* 0x000fea0003800000 */
[----:B------:R-:W-:Y:S01]  /*1640*/  BPT.TRAP 0x1 ;  /* 0x000000040000795c */ /* 0x000fe20000300000 */
.L_x_18:
[----:B------:R-:W-:-:S05]  /*1650*/  IMAD.U32 R4, RZ, RZ, UR43 ;  /* 0x0000002bff047e24 */ /* 0x000fca000f8e00ff */
[----:B------:R-:W-:Y:S01]  /*1660*/  ISETP.GE.AND P2, PT, R4, 0x1, PT ;  /* 0x000000010400780c */ /* 0x000fe20003f46270 */
[----:B--2---:R-:W-:-:S12]  /*1670*/  @P1 BRA `(.L_x_19) ;  /* 0x0000000000081947 */ /* 0x004fd80003800000 */
[----:B------:R-:W2:Y:S02]  /*1680*/  SYNCS.PHASECHK.TRANS64.TRYWAIT P1, [R3+URZ], R0 ;  /* 0x00000000030075a7 */ /* 0x000ea4000802017f */
[----:B--2---:R-:W-:Y:S05]  /*1690*/  @!P1 BRA `(.L_x_20) ;  /* 0x0000009c00649947 */ /* 0x004fea0003800000 */
.L_x_19:
[----:B------:R-:W-:Y:S05]  /*16a0*/  WARPSYNC.ALL ;  /* 0x0000000000007948 */ /* 0x000fea0003800000 */
[----:B------:R-:W-:Y:S01]  /*16b0*/  UIADD3 UR4, UR41, 0x180, URZ ;  /* 0x0000018029047890 */ /* 0x000fe2000fffe03f */
[----:B------:R-:W-:Y:S01]  /*16c0*/  WARPGROUP.ARRIVE ;  /* 0x00000000000079c5 */ /* 0x000fe20000000000 */
[----:B------:R-:W-:Y:S02]  /*16d0*/  UIADD3 UR5, UR41, 0xa180, URZ ;  /* 0x0000a18029057890 */ /* 0x000fe4000fffe03f */
[----:B------:R-:W-:Y:S02]  /*16e0*/  USHF.R.U32.HI UR4, URZ, 0x4, UR4 ;  /* 0x000000043f047899 */ /* 0x000fe40008011604 */
[----:B------:R-:W-:-:S02]  /*16f0*/  USHF.R.U32.HI UR5, URZ, 0x4, UR5 ;  /* 0x000000043f057899 */ /* 0x000fc40008011605 */
[----:B------:R-:W-:Y:S02]  /*1700*/  ULOP3.LUT UR4, UR4, 0x3fff, URZ, 0xc0, !UPT ;  /* 0x00003fff04047892 */ /* 0x000fe4000f8ec03f */
[----:B------:R-:W-:Y:S02]  /*1710*/  ULOP3.LUT UR5, UR5, 0x3fff, URZ, 0xc0, !UPT ;  /* 0x00003fff05057892 */ /* 0x000fe4000f8ec03f */
[----:B------:R-:W-:Y:S02]  /*1720*/  ULOP3.LUT UR8, UR4, 0x10000, URZ, 0xfc, !UPT ;  /* 0x0001000004087892 */ /* 0x000fe4000f8efc3f */
[----:B------:R-:W-:Y:S02]  /*1730*/  ULOP3.LUT UR9, UR5, 0x10000, URZ, 0xfc, !UPT ;  /* 0x0001000005097892 */ /* 0x000fe4000f8efc3f */
[----:B------:R-:W-:Y:S02]  /*1740*/  ULEA UR10, UR38, UR8, 0x9 ;  /* 0x00000008260a7291 */ /* 0x000fe4000f8e483f */
[----:B------:R-:W-:Y:S01]  /*1750*/  ULEA UR11, UR38, UR9, 0xb ;  /* 0x00000009260b7291 */ /* 0x000fe2000f8e583f */
[----:B------:R-:W-:Y:S01]  /*1760*/  UMOV UR5, 0x40000040 ;  /* 0x4000004000057882 */ /* 0x000fe20000000000 */
[----:B------:R-:W-:-:S03]  /*1770*/  UMOV UR7, 0x40000040 ;  /* 0x4000004000077882 */ /* 0x000fc60000000000 */
[----:B------:R-:W-:Y:S02]  /*1780*/  UMOV UR4, UR10 ;  /* 0x0000000a00047c82 */ /* 0x000fe40008000000 */
[----:B------:R-:W-:Y:S02]  /*1790*/  UMOV UR6, UR11 ;  /* 0x0000000b00067c82 */ /* 0x000fe40008000000 */
[----:B------:R-:W-:Y:S01]  /*17a0*/  HGMMA.64x256x8.F32.TF32 R24, gdesc[UR4], RZ, !UPT, gsb0 ;  /* 0x07e00000041879f0 */ /* 0x000fe2000c0028ff */
[----:B------:R-:W-:Y:S02]  /*17b0*/  UIADD3 UR4, UR10, 0x2, URZ ;  /* 0x000000020a047890 */ /* 0x000fe4000fffe03f */
[----:B------:R-:W-:Y:S01]  /*17c0*/  UIADD3 UR6, UR11, 0x2, URZ ;  /* 0x000000020b067890 */ /* 0x000fe2000fffe03f */
[----:B------:R-:W-:Y:S01]  /*17d0*/  UMOV UR5, 0x40000040 ;  /* 0x4000004000057882 */ /* 0x000fe20000000000 */
[----:B------:R-:W-:Y:S01]  /*17e0*/  UMOV UR7, 0x40000040 ;  /* 0x4000004000077882 */ /* 0x000fe20000000000 */
[----:B------:R-:W-:-:S02]  /*17f0*/  WARPGROUP.DEPBAR.LE gsb0, 0x0 ;  /* 0x00008000000079c5 */ /* 0x000fc40000010000 */
[----:B------:R-:W-:-:S15]  /*1800*/  WARPGROUP.ARRIVE ;  /* 0x00000000000079c5 */ /* 0x000fde0000000000 */
[----:B------:R-:W-:-:S05]  /*1810*/  NOP ;  /* 0x0000000000007918 */ /* 0x000fca0000000000 */
[----:B------:R-:W-:Y:S01]  /*1820*/  HGMMA.64x256x8.F32.TF32 R24, gdesc[UR4], R24, gsb0 ;  /* 0x07e00000041879f0 */ /* 0x000fe20008002818 */
[----:B------:R-:W-:Y:S02]  /*1830*/  UIADD3 UR4, UR10, 0x4, URZ ;  /* 0x000000040a047890 */ /* 0x000fe4000fffe03f */
[----:B------:R-:W-:Y:S01]  /*1840*/  UIADD3 UR6, UR11, 0x4, URZ ;  /* 0x000000040b067890 */ /* 0x000fe2000fffe03f */
[----:B------:R-:W-:Y:S01]  /*1850*/  UMOV UR5, 0x40000040 ;  /* 0x4000004000057882 */ /* 0x000fe20000000000 */
[----:B------:R-:W-:Y:S01]  /*1860*/  UMOV UR7, 0x40000040 ;  /* 0x4000004000077882 */ /* 0x000fe20000000000 */
[----:B------:R-:W-:Y:S02]  /*1870*/  WARPGROUP.DEPBAR.LE gsb0, 0x0 ;  /* 0x00008000000079c5 */ /* 0x000fe40000010000 */
        /* <DEDUP_REMOVED lines=10> */
[----:B------:R-:W-:Y:S03]  /*1920*/  HGMMA.64x256x8.F32.TF32 R24, gdesc[UR4], R24, gsb0 ;  /* 0x07e00000041879f0 */ /* 0x000fe60008002818 */
[----:B------:R-:W-:Y:S02]  /*1930*/  WARPGROUP.DEPBAR.LE gsb0, 0x0 ;  /* 0x00008000000079c5 */ /* 0x000fe40000010000 */
[----:B------:R-:W-:Y:S05]  /*1940*/  @!P2 BRA `(.L_x_21) ;  /* 0x00000004001ca947 */ /* 0x000fea0003800000 */
[----:B------:R-:W-:Y:S01]  /*1950*/  UIADD3 UR4, UR38, 0x1, URZ ;  /* 0x0000000126047890 */ /* 0x000fe2000fffe03f */
[----:B-12---:R-:W-:Y:S01]  /*1960*/  IMAD.U32 R0, RZ, RZ, UR43 ;  /* 0x0000002bff007e24 */ /* 0x006fe2000f8e00ff */
[----:B------:R-:W-:Y:S02]  /*1970*/  UMOV UR11, UR38 ;  /* 0x00000026000b7c82 */ /* 0x000fe40008000000 */
[----:B------:R-:W-:-:S04]  /*1980*/  UISETP.NE.AND UP0, UPT, UR4, 0x5, UPT ;  /* 0x000000050400788c */ /* 0x000fc8000bf05270 */
[----:B------:R-:W-:Y:S02]  /*1990*/  USEL UR5, URZ, 0x1, UP0 ;  /* 0x000000013f057887 */ /* 0x000fe40008000000 */
[----:B------:R-:W-:Y:S02]  /*19a0*/  USEL UR10, UR4, URZ, UP0 ;  /* 0x0000003f040a7287 */ /* 0x000fe40008000000 */
[----:B------:R-:W-:-:S06]  /*19b0*/  ULOP3.LUT UR5, UR39, UR5, URZ, 0x3c, !UPT ;  /* 0x0000000527057292 */ /* 0x000fcc000f8e3c3f */
[----:B------:R-:W-:-:S07]  /*19c0*/  IMAD.U32 R5, RZ, RZ, UR5 ;  /* 0x00000005ff057e24 */ /* 0x000fce000f8e00ff */
.L_x_28:
[----:B-12---:R-:W-:Y:S05]  /*19d0*/  @!P0 BRA `(.L_x_22) ;  /* 0x0000000000048947 */ /* 0x006fea0003800000 */
[----:B------:R-:W-:Y:S01]  /*19e0*/  BPT.TRAP 0x1 ;  /* 0x000000040000795c */ /* 0x000fe20000300000 */
.L_x_22:
[----:B------:R-:W-:Y:S01]  /*19f0*/  ULEA UR4, UR10, UR41, 0x3 ;  /* 0x000000290a047291 */ /* 0x000fe2000f8e183f */
[----:B------:R-:W-:-:S08]  /*1a00*/  SHF.L.U32 R3, R5, 0x1f, RZ ;  /* 0x0000001f05037819 */ /* 0x000fd000000006ff */
[----:B------:R1:W2:Y:S01]  /*1a10*/  SYNCS.PHASECHK.TRANS64.TRYWAIT P1, [UR4], R3 ;  /* 0x00000003ff0075a7 */ /* 0x0002a20008020144 */
[----:B------:R-:W-:Y:S05]  /*1a20*/  @!P0 BRA `(.L_x_23) ;  /* 0x0000000000048947 */ /* 0x000fea0003800000 */
[----:B------:R-:W-:Y:S01]  /*1a30*/  BPT.TRAP 0x1 ;  /* 0x000000040000795c */ /* 0x000fe20000300000 */
.L_x_23:
[----:B--2---:R-:W-:Y:S05]  /*1a40*/  @P1 BRA `(.L_x_24) ;  /* 0x0000000000081947 */ /* 0x004fea0003800000 */
[----:B------:R-:W2:Y:S02]  /*1a50*/  SYNCS.PHASECHK.TRANS64.TRYWAIT P1, [UR4], R3 ;  /* 0x00000003ff0075a7 */ /* 0x000ea40008020144 */
[----:B--2---:R-:W-:Y:S05]  /*1a60*/  @!P1 BRA `(.L_x_25) ;  /* 0x0000009800849947 */ /* 0x004fea0003800000 */
.L_x_24:
[----:B------:R-:W-:Y:S01]  /*1a70*/  ULEA UR12, UR10, UR8, 0x9 ;  /* 0x000000080a0c7291 */ /* 0x000fe2000f8e483f */
[----:B------:R-:W-:Y:S01]  /*1a80*/  WARPGROUP.ARRIVE ;  /* 0x00000000000079c5 */ /* 0x000fe20000000000 */
[----:B------:R-:W-:Y:S01]  /*1a90*/  ULEA UR13, UR10, UR9, 0xb ;  /* 0x000000090a0d7291 */ /* 0x000fe2000f8e583f */
[----:B------:R-:W-:Y:S01]  /*1aa0*/  UMOV UR5, 0x40000040 ;  /* 0x4000004000057882 */ /* 0x000fe20000000000 */
[----:B------:R-:W-:-:S03]  /*1ab0*/  UMOV UR7, 0x40000040 ;  /* 0x4000004000077882 */ /* 0x000fc60000000000 */
[----:B------:R-:W-:Y:S02]  /*1ac0*/  UMOV UR4, UR12 ;  /* 0x0000000c00047c82 */ /* 0x000fe40008000000 */
[----:B------:R-:W-:Y:S02]  /*1ad0*/  UMOV UR6, UR13 ;  /* 0x0000000d00067c82 */ /* 0x000fe40008000000 */
[----:B------:R-:W-:Y:S01]  /*1ae0*/  HGMMA.64x256x8.F32.TF32 R24, gdesc[UR4], R24, gsb0 ;  /* 0x07e00000041879f0 */ /* 0x000fe20008002818 */
        /* <DEDUP_REMOVED lines=26> */
[----:B------:R-:W-:Y:S01]  /*1c90*/  BPT.TRAP 0x1 ;  /* 0x000000040000795c */ /* 0x000fe20000300000 */
.L_x_26:
[----:B------:R-:W-:Y:S01]  /*1ca0*/  ULEA UR4, UR11, UR41, 0x3 ;  /* 0x000000290b047291 */ /* 0x000fe2000f8e183f */
[----:B------:R-:W-:-:S03]  /*1cb0*/  ISETP.GT.U32.AND P1, PT, R16, 0x1, PT ;  /* 0x000000011000780c */ /* 0x000fc60003f24070 */
[----:B------:R-:W-:-:S04]  /*1cc0*/  UIADD3 UR4, UR4, 0x28, URZ ;  /* 0x0000002804047890 */ /* 0x000fc8000fffe03f */
[----:B------:R-:W-:-:S09]  /*1cd0*/  UPRMT UR4, URZ, 0x654, UR4 ;  /* 0x000006543f047896 */ /* 0x000fd20008000004 */
[----:B------:R-:W-:Y:S01]  /*1ce0*/  SYNCS.ARRIVE.TRANS64.RED.A1T0 RZ, [UR4], RZ ;  /* 0x000000ffffff79a7 */ /* 0x000fe20008100404 */
[----:B------:R-:W-:Y:S05]  /*1cf0*/  @P1 BRA `(.L_x_27) ;  /* 0x0000000000041947 */ /* 0x000fea0003800000 */
[----:B------:R-:W-:Y:S01]  /*1d00*/  BPT.TRAP 0x1 ;  /* 0x000000040000795c */ /* 0x000fe20000300000 */
.L_x_27:
[----:B------:R-:W-:Y:S01]  /*1d10*/  UIADD3 UR10, UR10, 0x1, URZ ;  /* 0x000000010a0a7890 */ /* 0x000fe2000fffe03f */
[C---:B------:R-:W-:Y:S01]  /*1d20*/  ISETP.GT.AND P1, PT, R0.reuse, 0x1, PT ;  /* 0x000000010000780c */ /* 0x040fe20003f24270 */
[----:B------:R-:W-:Y:S01]  /*1d30*/  UIADD3 UR11, UR11, 0x1, URZ ;  /* 0x000000010b0b7890 */ /* 0x000fe2000fffe03f */
[----:B------:R-:W-:Y:S01]  /*1d40*/  VIADD R0, R0, 0xffffffff ;  /* 0xffffffff00007836 */ /* 0x000fe20000000000 */
[----:B------:R-:W-:Y:S02]  /*1d50*/  UISETP.NE.AND UP0, UPT, UR10, 0x5, UPT ;  /* 0x000000050a00788c */ /* 0x000fe4000bf05270 */
[----:B------:R-:W-:Y:S02]  /*1d60*/  UISETP.NE.AND UP1, UPT, UR11, 0x5, UPT ;  /* 0x000000050b00788c */ /* 0x000fe4000bf25270 */
[----:B------:R-:W-:Y:S02]  /*1d70*/  USEL UR4, URZ, 0x1, UP0 ;  /* 0x000000013f047887 */ /* 0x000fe40008000000 */
[----:B------:R-:W-:-:S02]  /*1d80*/  USEL UR10, UR10, URZ, UP0 ;  /* 0x0000003f0a0a7287 */ /* 0x000fc40008000000 */
[----:B------:R-:W-:Y:S02]  /*1d90*/  USEL UR11, UR11, URZ, UP1 ;  /* 0x0000003f0b0b7287 */ /* 0x000fe40008800000 */
[----:B------:R-:W-:Y:S01]  /*1da0*/  LOP3.LUT R5, R5, UR4, RZ, 0x3c, !PT ;  /* 0x0000000405057c12 */ /* 0x000fe2000f8e3cff */
[----:B------:R-:W-:Y:S09]  /*1db0*/  @P1 BRA `(.L_x_28) ;  /* 0xfffffffc00041947 */ /* 0x000ff2000383ffff */
.L_x_21:
[----:B-12---:R-:W1:Y:S01]  /*1dc0*/  LDC R0, c[0x0][0x28c] ;  /* 0x0000a300ff007b82 */ /* 0x006e620000000800 */
[----:B------:R2:W-:Y:S01]  /*1dd0*/  SYNCS.ARRIVE.TRANS64.A1T0 RZ, [R158+UR45], RZ ;  /* 0x000000ff9eff79a7 */ /* 0x0005e2000810002d */
[----:B-1----:R-:W-:-:S13]  /*1de0*/  ISETP.GE.AND P1, PT, R0, 0x1, PT ;  /* 0x000000010000780c */ /* 0x002fda0003f26270 */
[----:B--2---:R-:W-:Y:S05]  /*1df0*/  @!P1 BRA `(.L_x_29) ;  /* 0x0000000000349947 */ /* 0x004fea0003800000 */
[----:B------:R-:W-:Y:S05]  /*1e00*/  @!P0 BRA `(.L_x_30) ;  /* 0x0000000000048947 */ /* 0x000fea0003800000 */
[----:B------:R-:W-:Y:S01]  /*1e10*/  BPT.TRAP 0x1 ;  /* 0x000000040000795c */ /* 0x000fe20000300000 */
.L_x_30:
[----:B------:R-:W-:Y:S01]  /*1e20*/  UIADD3 UR6, UR43, UR38, URZ ;  /* 0x000000262b067290 */ /* 0x000fe2000fffe03f */
[----:B------:R-:W-:-:S03]  /*1e30*/  ISETP.GT.U32.AND P0, PT, R16, 0x1, PT ;  /* 0x000000011000780c */ /* 0x000fc60003f04070 */
[----:B------:R-:W-:-:S04]  /*1e40*/  UIMAD.WIDE.U32 UR4, UR6, -0x33333333, URZ ;  /* 0xcccccccd060478a5 */ /* 0x000fc8000f8e003f */
[----:B------:R-:W-:-:S04]  /*1e50*/  USHF.R.U32.HI UR4, URZ, 0x2, UR5 ;  /* 0x000000023f047899 */ /* 0x000fc80008011605 */
[----:B------:R-:W-:-:S04]  /*1e60*/  UIMAD UR6, UR4, -0x5, UR6 ;  /* 0xfffffffb040678a4 */ /* 0x000fc8000f8e0206 */
[----:B------:R-:W-:-:S04]  /*1e70*/  ULEA UR6, UR6, UR41, 0x3 ;  /* 0x0000002906067291 */ /* 0x000fc8000f8e183f */
[----:B------:R-:W-:-:S04]  /*1e80*/  UIADD3 UR6, UR6, 0x28, URZ ;  /* 0x0000002806067890 */ /* 0x000fc8000fffe03f */
[----:B------:R-:W-:-:S09]  /*1e90*/  UPRMT UR6, URZ, 0x654, UR6 ;  /* 0x000006543f067896 */ /* 0x000fd20008000006 */
[----:B------:R-:W-:Y:S01]  /*1ea0*/  SYNCS.ARRIVE.TRANS64.RED.A1T0 RZ, [UR6], RZ ;  /* 0x000000ffffff79a7 */ /* 0x000fe20008100406 */
[----:B------:R-:W-:Y:S05]  /*1eb0*/  @P0 BRA `(.L_x_29) ;  /* 0x0000000000040947 */ /* 0x000fea0003800000 */
[----:B------:R-:W-:Y:S01]  /*1ec0*/  BPT.TRAP 0x1 ;  /* 0x000000040000795c */ /* 0x000fe20000300000 */
.L_x_29:
[----:B------:R-:W-:Y:S01]  /*1ed0*/  SHF.L.U32 R0, R173, 0x1f, RZ ;  /* 0x0000001fad007819 */ /* 0x000fe200000006ff */
[----:B------:R-:W-:Y:S01]  /*1ee0*/  UIADD3 UR38, UR44, UR38, URZ ;  /* 0x000000262c267290 */ /* 0x000fe2000fffe03f */
[----:B------:R-:W1:Y:S01]  /*1ef0*/  LDC R7, c[0x0][0x288] ;  /* 0x0000a200ff077b82 */ /* 0x000e620000000800 */
[----:B------:R-:W-:Y:S01]  /*1f00*/  UISETP.GE.U32.AND UP1, UPT, UR44, 0x5, UPT ;  /* 0x000000052c00788c */ /* 0x000fe2000bf26070 */
[----:B------:R-:W-:Y:S01]  /*1f10*/  IMAD.SHL.U32 R8, R156, 0x2, RZ ;  /* 0x000000029c087824 */ /* 0x000fe200078e00ff */
[----:B------:R-:W-:Y:S02]  /*1f20*/  UISETP.GT.U32.AND UP0, UPT, UR38, 0x4, UPT ;  /* 0x000000042600788c */ /* 0x000fe4000bf04070 */
[----:B------:R-:W-:Y:S02]  /*1f30*/  UIMAD.WIDE.U32 UR4, UR38, -0x33333333, URZ ;  /* 0xcccccccd260478a5 */ /* 0x000fe4000f8e003f */
[----:B------:R-:W-:Y:S01]  /*1f40*/  UISETP.LT.U32.AND UP0, UPT, UR44, 0x5, UP0 ;  /* 0x000000052c00788c */ /* 0x000fe20008701070 */
[----:B------:R-:W2:Y:S01]  /*1f50*/  SYNCS.PHASECHK.TRANS64.TRYWAIT P0, [R157+UR42+0x10], R0 ;  /* 0x000010009d0075a7 */ /* 0x000ea2000800016a */
[----:B------:R-:W-:Y:S01]  /*1f60*/  USHF.R.U32.HI UR4, URZ, 0x2, UR5 ;  /* 0x000000023f047899 */ /* 0x000fe20008011605 */
[----:B------:R-:W-:Y:S01]  /*1f70*/  SHF.R.S32.HI R9, RZ, 0x1f, R8 ;  /* 0x0000001fff097819 */ /* 0x000fe20000011408 */
[----:B------:R-:W-:-:S02]  /*1f80*/  USEL UR6, URZ, 0x1, !UP0 ;  /* 0x000000013f067887 */ /* 0x000fc4000c000000 */
[----:B------:R-:W-:Y:S02]  /*1f90*/  UIMAD UR38, UR4, -0x5, UR38 ;  /* 0xfffffffb042678a4 */ /* 0x000fe4000f8e0226 */
[----:B------:R-:W-:-:S04]  /*1fa0*/  ULOP3.LUT UR39, UR39, UR6, URZ, 0x3c, !UPT ;  /* 0x0000000627277292 */ /* 0x000fc8000f8e3c3f */
[----:B------:R-:W-:Y:S01]  /*1fb0*/  @UP1 ULOP3.LUT UR39, UR39, 0x1, UR4, 0x78, !UPT ;  /* 0x0000000127271892 */ /* 0x000fe2000f8e7804 */
[----:B-12---:R-:W-:Y:S11]  /*1fc0*/  @!P0 BRA `(.L_x_31) ;  /* 0x0000009400448947 */ /* 0x006ff60003800000 */
.L_x_314:
[----:B------:R-:W-:Y:S01]  /*1fd0*/  IMAD.SHL.U32 R6, R19, 0x40, RZ ;  /* 0x0000004013067824 */ /* 0x000fe200078e00ff */
[----:B------:R-:W-:Y:S01]  /*1fe0*/  ULDC UR6, c[0x0][0x284] ;  /* 0x0000a10000067ab9 */ /* 0x000fe20000000800 */
[----:B0-----:R-:W-:Y:S01]  /*1ff0*/  IMAD.SHL.U32 R12, R22, 0x100, RZ ;  /* 0x00000100160c7824 */ /* 0x001fe200078e00ff */
[----:B------:R-:W-:Y:S01]  /*2000*/  SHF.R.S32.HI R167, RZ, 0x1f, R2 ;  /* 0x0000001fffa77819 */ /* 0x000fe20000011402 */
[----:B------:R-:W-:Y:S01]  /*2010*/  ULDC.64 UR4, c[0x0][0x5d0] ;  /* 0x0001740000047ab9 */ /* 0x000fe20000000a00 */
[----:B------:R-:W-:Y:S01]  /*2020*/  ISETP.GE.AND P0, PT, R6, UR6, PT ;  /* 0x0000000606007c0c */ /* 0x000fe2000bf06270 */
[----:B------:R-:W-:Y:S01]  /*2030*/  IMAD.WIDE.U32 R4, R2, UR4, R8 ;  /* 0x0000000402047c25 */ /* 0x000fe2000f8e0008 */
[----:B------:R-:W-:Y:S02]  /*2040*/  SHF.R.S32.HI R13, RZ, 0x1f, R12 ;  /* 0x0000001fff0d7819 */ /* 0x000fe4000001140c */
[C---:B------:R-:W-:Y:S01]  /*2050*/  ISETP.GE.OR P0, PT, R12.reuse, R7, P0 ;  /* 0x000000070c00720c */ /* 0x040fe20000706670 */
[----:B------:R-:W-:Y:S01]  /*2060*/  IMAD R3, R167, UR4, RZ ;  /* 0x00000004a7037c24 */ /* 0x000fe2000f8e02ff */
[----:B------:R-:W-:-:S03]  /*2070*/  IADD3 R164, P1, R12, R4, RZ ;  /* 0x000000040ca47210 */ /* 0x000fc60007f3e0ff */
[----:B------:R-:W-:-:S05]  /*2080*/  IMAD R3, R2, UR5, R3 ;  /* 0x0000000502037c24 */ /* 0x000fca000f8e0203 */
[----:B------:R-:W-:-:S03]  /*2090*/  IADD3.X R165, R13, R5, R3, P1, !PT ;  /* 0x000000050da57210 */ /* 0x000fc60000ffe403 */
[----:B------:R-:W-:Y:S05]  /*20a0*/  @P0 BRA `(.L_x_32) ;  /* 0x0000007c00000947 */ /* 0x000fea0003800000 */
[----:B------:R-:W0:Y:S01]  /*20b0*/  LDC.64 R10, c[0x0][0x5c8] ;  /* 0x00017200ff0a7b82 */ /* 0x000e220000000a00 */
[----:B-----5:R-:W-:Y:S01]  /*20c0*/  FSETP.NEU.AND P0, PT, R152, RZ, PT ;  /* 0x000000ff9800720b */ /* 0x020fe20003f0d000 */
[----:B------:R-:W-:Y:S01]  /*20d0*/  IMAD R3, R156, -0x2, R7 ;  /* 0xfffffffe9c037824 */ /* 0x000fe200078e0207 */
[----:B------:R-:W-:Y:S01]  /*20e0*/  BSSY B0, `(.L_x_32) ;  /* 0x00007bc000007945 */ /* 0x000fe20003800000 */
[----:B------:R-:W-:-:S04]  /*20f0*/  IMAD.WIDE R162, R19, 0x40, R154 ;  /* 0x0000004013a27825 */ /* 0x000fc800078e029a */
[----:B-1----:R-:W-:Y:S02]  /*2100*/  IMAD.IADD R0, R3, 0x1, -R12 ;  /* 0x0000000103007824 */ /* 0x002fe400078e0a0c */
[----:B------:R-:W-:-:S03]  /*2110*/  IMAD.IADD R3, R161, 0x1, -R6 ;  /* 0x00000001a1037824 */ /* 0x000fc600078e0a06 */
[----:B------:R-:W-:-:S04]  /*2120*/  ISETP.GT.AND P1, PT, R0, RZ, PT ;  /* 0x000000ff0000720c */ /* 0x000fc80003f24270 */
[----:B------:R-:W-:Y:S01]  /*2130*/  ISETP.GT.AND P2, PT, R3, RZ, P1 ;  /* 0x000000ff0300720c */ /* 0x000fe20000f44270 */
[-C--:B0-----:R-:W-:Y:S02]  /*2140*/  IMAD R4, R163, R10.reuse, RZ ;  /* 0x0000000aa3047224 */ /* 0x081fe400078e02ff */
[----:B------:R-:W-:-:S04]  /*2150*/  IMAD.WIDE.U32 R164, R162, R10, R164 ;  /* 0x0000000aa2a47225 */ /* 0x000fc800078e00a4 */
[----:B------:R-:W-:-:S04]  /*2160*/  IMAD R5, R162, R11, R4 ;  /* 0x0000000ba2057224 */ /* 0x000fc800078e0204 */
[----:B------:R-:W-:Y:S01]  /*2170*/  IMAD.IADD R177, R165, 0x1, R5 ;  /* 0x00000001a5b17824 */ /* 0x000fe200078e0205 */
[----:B------:R-:W-:Y:S06]  /*2180*/  @!P0 BRA `(.L_x_33) ;  /* 0x0000005400948947 */ /* 0x000fec0003800000 */
[----:B------:R-:W0:Y:S01]  /*2190*/  LDC.64 R20, c[0x0][0x5b8] ;  /* 0x00016e00ff147b82 */ /* 0x000e220000000a00 */
[----:B------:R-:W-:-:S07]  /*21a0*/  ULDC.64 UR4, c[0x0][0x5c0] ;  /* 0x0001700000047ab9 */ /* 0x000fce0000000a00 */
[----:B------:R-:W1:Y:S08]  /*21b0*/  LDC.64 R174, c[0x0][0x5b0] ;  /* 0x00016c00ffae7b82 */ /* 0x000e700000000a00 */
[----:B------:R-:W2:Y:S01]  /*21c0*/  LDC.64 R14, c[0x0][0x5a8] ;  /* 0x00016a00ff0e7b82 */ /* 0x000ea20000000a00 */
[-C--:B0-----:R-:W-:Y:S02]  /*21d0*/  IMAD R6, R167, R20.reuse, RZ ;  /* 0x00000014a7067224 */ /* 0x081fe400078e02ff */
[----:B------:R-:W-:-:S04]  /*21e0*/  IMAD.WIDE.U32 R4, R2, R20, R8 ;  /* 0x0000001402047225 */ /* 0x000fc800078e0008 */
[----:B------:R-:W-:Y:S01]  /*21f0*/  IMAD R165, R2, R21, R6 ;  /* 0x0000001502a57224 */ /* 0x000fe200078e0206 */
[----:B------:R-:W-:Y:S01]  /*2200*/  IADD3 R166, P0, R12, R4, RZ ;  /* 0x000000040ca67210 */ /* 0x000fe20007f1e0ff */
[----:B-1----:R-:W-:-:S03]  /*2210*/  IMAD R4, R163, R174, RZ ;  /* 0x000000aea3047224 */ /* 0x002fc600078e02ff */
[----:B------:R-:W-:Y:S01]  /*2220*/  IADD3.X R167, R13, R5, R165, P0, !PT ;  /* 0x000000050da77210 */ /* 0x000fe200007fe4a5 */
[C---:B------:R-:W-:Y:S02]  /*2230*/  IMAD R163, R162.reuse, R175, R4 ;  /* 0x000000afa2a37224 */ /* 0x040fe400078e0204 */
[----:B------:R-:W-:-:S04]  /*2240*/  IMAD.WIDE.U32 R4, R162, R174, R166 ;  /* 0x000000aea2047225 */ /* 0x000fc800078e00a6 */
[----:B------:R-:W-:Y:S01]  /*2250*/  IMAD.IADD R5, R5, 0x1, R163 ;  /* 0x0000000105057824 */ /* 0x000fe200078e02a3 */
[----:B--2---:R-:W-:-:S04]  /*2260*/  LEA R6, P0, R4, R14, 0x2 ;  /* 0x0000000e04067211 */ /* 0x004fc800078010ff */
[----:B------:R-:W-:-:S05]  /*2270*/  LEA.HI.X R7, R4, R15, R5, 0x2, P0 ;  /* 0x0000000f04077211 */ /* 0x000fca00000f1405 */
[----:B------:R0:W2:Y:S01]  /*2280*/  @P2 LDG.E.LTC128B R19, desc[UR36][R6.64] ;  /* 0x0000002406132981 */ /* 0x0000a2000c1e1920 */
[----:B------:R-:W-:Y:S01]  /*2290*/  IMAD.WIDE.U32 R4, R162, R174, R12 ;  /* 0x000000aea2047225 */ /* 0x000fe200078e000c */
[C---:B------:R-:W-:Y:S01]  /*22a0*/  SHF.L.U64.HI R171, R174.reuse, 0x3, R175 ;  /* 0x00000003aeab7819 */ /* 0x040fe200000102af */
[----:B------:R-:W-:Y:S02]  /*22b0*/  BSSY B1, `(.L_x_34) ;  /* 0x0000014000017945 */ /* 0x000fe40003800000 */
[----:B------:R-:W-:Y:S01]  /*22c0*/  IMAD.SHL.U32 R170, R174, 0x8, RZ ;  /* 0x00000008aeaa7824 */ /* 0x000fe200078e00ff */
[----:B------:R-:W-:Y:S02]  /*22d0*/  IADD3 R168, P0, R8, R4, RZ ;  /* 0x0000000408a87210 */ /* 0x000fe40007f1e0ff */
[----:B------:R-:W-:Y:S01]  /*22e0*/  LEA R4, P3, R164, UR4, 0x2 ;  /* 0x00000004a4047c11 */ /* 0x000fe2000f8610ff */
[----:B------:R-:W-:Y:S01]  /*22f0*/  IMAD.WIDE.U32 R170, R162, R174, R170 ;  /* 0x000000aea2aa7225 */ /* 0x000fe200078e00aa */
[----:B------:R-:W-:-:S02]  /*2300*/  IADD3.X R169, R9, R163, R5, P0, !PT ;  /* 0x000000a309a97210 */ /* 0x000fc400007fe405 */
[----:B------:R-:W-:Y:S02]  /*2310*/  LEA.HI.X R5, R164, UR5, R177, 0x2, P3 ;  /* 0x00000005a4057c11 */ /* 0x000fe400098f14b1 */
[----:B------:R-:W-:Y:S01]  /*2320*/  ISETP.GT.AND P0, PT, R0, 0x1, PT ;  /* 0x000000010000780c */ /* 0x000fe20003f04270 */
[----:B------:R-:W-:-:S03]  /*2330*/  IMAD.WIDE.U32 R168, R2, R20, R168 ;  /* 0x0000001402a87225 */ /* 0x000fc600078e00a8 */
[----:B------:R-:W-:Y:S01]  /*2340*/  ISETP.GT.AND P3, PT, R3, RZ, P0 ;  /* 0x000000ff0300720c */ /* 0x000fe20000764270 */
[----:B0-----:R-:W-:Y:S01]  /*2350*/  IMAD.IADD R7, R165, 0x1, R169 ;  /* 0x00000001a5077824 */ /* 0x001fe200078e02a9 */
[----:B------:R-:W-:-:S04]  /*2360*/  LEA R6, P4, R168, R14, 0x2 ;  /* 0x0000000ea8067211 */ /* 0x000fc800078810ff */
[----:B------:R-:W-:Y:S02]  /*2370*/  LEA.HI.X R7, R168, R15, R7, 0x2, P4 ;  /* 0x0000000fa8077211 */ /* 0x000fe400020f1407 */
[----:B--2---:R-:W-:-:S05]  /*2380*/  LOP3.LUT R21, R19, 0xffffe000, RZ, 0xc0, !PT ;  /* 0xffffe00013157812 */ /* 0x004fca00078ec0ff */
[----:B------:R-:W-:-:S04]  /*2390*/  FMUL R21, R21, R152 ;  /* 0x0000009815157220 */ /* 0x000fc80000400000 */
[----:B------:R-:W-:-:S05]  /*23a0*/  FFMA R21, R24, R153, R21 ;  /* 0x0000009918157223 */ /* 0x000fca0000000015 */
[----:B------:R-:W-:-:S05]  /*23b0*/  F2FP.TF32.F32.PACK_B R21, R21 ;  /* 0x00000015ff15723e */ /* 0x000fca00024050ff */
[----:B------:R0:W-:Y:S01]  /*23c0*/  @P2 STG.E desc[UR36][R4.64], R21 ;  /* 0x0000001504002986 */ /* 0x0001e2000c101924 */
[----:B------:R-:W-:Y:S05]  /*23d0*/  @!P3 BRA `(.L_x_35) ;  /* 0x000000000004b947 */ /* 0x000fea0003800000 */
[----:B------:R1:W5:Y:S02]  /*23e0*/  LDG.E.LTC128B R19, desc[UR36][R6.64+0x4] ;  /* 0x0000042406137981 */ /* 0x000364000c1e1920 */
.L_x_35:
[----:B------:R-:W-:Y:S05]  /*23f0*/  BSYNC B1 ;  /* 0x0000000000017941 */ /* 0x000fea0003800000 */
.L_x_34:
[----:B0----5:R-:W-:Y:S01]  /*2400*/  LOP3.LUT R21, R19, 0xffffe000, RZ, 0xc0, !PT ;  /* 0xffffe00013157812 */ /* 0x021fe200078ec0ff */
[----:B------:R-:W-:Y:S01]  /*2410*/  IMAD.IADD R169, R163, 0x1, R171 ;  /* 0x00000001a3a97824 */ /* 0x000fe200078e02ab */
[----:B------:R-:W-:Y:S02]  /*2420*/  IADD3 R162, P2, R166, R170, RZ ;  /* 0x000000aaa6a27210 */ /* 0x000fe40007f5e0ff */
[----:B------:R-:W-:Y:S01]  /*2430*/  ISETP.GT.AND P1, PT, R3, 0x8, P1 ;  /* 0x000000080300780c */ /* 0x000fe20000f24270 */
[----:B------:R-:W-:Y:S02]  /*2440*/  FMUL R22, R21, R152 ;  /* 0x0000009815167220 */ /* 0x000fe40000400000 */
[----:B------:R-:W-:Y:S01]  /*2450*/  IMAD.X R166, R169, 0x1, R167, P2 ;  /* 0x00000001a9a67824 */ /* 0x000fe200010e06a7 */
[----:B------:R-:W-:Y:S01]  /*2460*/  LEA R24, P2, R162, R14, 0x2 ;  /* 0x0000000ea2187211 */ /* 0x000fe200078410ff */
[----:B------:R-:W-:-:S03]  /*2470*/  FFMA R163, R25, R153, R22 ;  /* 0x0000009919a37223 */ /* 0x000fc60000000016 */
[----:B------:R-:W-:Y:S02]  /*2480*/  LEA.HI.X R25, R162, R15, R166, 0x2, P2 ;  /* 0x0000000fa2197211 */ /* 0x000fe400010f14a6 */
[----:B------:R-:W-:-:S05]  /*2490*/  F2FP.TF32.F32.PACK_B R163, R163 ;  /* 0x000000a3ffa3723e */ /* 0x000fca00024050ff */
[----:B------:R0:W-:Y:S04]  /*24a0*/  @P3 STG.E desc[UR36][R4.64+0x4], R163 ;  /* 0x000004a304003986 */ /* 0x0001e8000c101924 */
[----:B------:R-:W2:Y:S01]  /*24b0*/  @P1 LDG.E.LTC128B R19, desc[UR36][R24.64] ;  /* 0x0000002418131981 */ /* 0x000ea2000c1e1920 */
[----:B------:R-:W-:Y:S01]  /*24c0*/  IADD3 R8, P2, P3, R8, R170, R12 ;  /* 0x000000aa08087210 */ /* 0x000fe20007b5e00c */
[----:B------:R-:W-:Y:S01]  /*24d0*/  BSSY B1, `(.L_x_36) ;  /* 0x0000011000017945 */ /* 0x000fe20003800000 */
[C---:B------:R-:W-:Y:S02]  /*24e0*/  SHF.L.U64.HI R11, R10.reuse, 0x5, R11 ;  /* 0x000000050a0b7819 */ /* 0x040fe4000001020b */
[----:B------:R-:W-:Y:S02]  /*24f0*/  IADD3.X R9, R9, R169, R13, P2, P3 ;  /* 0x000000a909097210 */ /* 0x000fe400017e640d */
[----:B------:R-:W-:-:S02]  /*2500*/  LEA R10, P2, R10, R4, 0x5 ;  /* 0x000000040a0a7211 */ /* 0x000fc400078428ff */
[----:B------:R-:W-:Y:S01]  /*2510*/  ISETP.GT.AND P0, PT, R3, 0x8, P0 ;  /* 0x000000080300780c */ /* 0x000fe20000704270 */
[----:B------:R-:W-:-:S04]  /*2520*/  IMAD.WIDE.U32 R20, R2, R20, R8 ;  /* 0x0000001402147225 */ /* 0x000fc800078e0008 */
[----:B------:R-:W-:Y:S01]  /*2530*/  IMAD.X R11, R11, 0x1, R5, P2 ;  /* 0x000000010b0b7824 */ /* 0x000fe200010e0605 */
[----:B------:R-:W-:Y:S01]  /*2540*/  LEA R8, P3, R20, R14, 0x2 ;  /* 0x0000000e14087211 */ /* 0x000fe200078610ff */
[----:B------:R-:W-:-:S05]  /*2550*/  IMAD.IADD R2, R165, 0x1, R21 ;  /* 0x00000001a5027824 */ /* 0x000fca00078e0215 */
        /* <DEDUP_REMOVED lines=8> */
.L_x_37:
[----:B------:R-:W-:Y:S05]  /*25e0*/  BSYNC B1 ;  /* 0x0000000000017941 */ /* 0x000fea0003800000 */
.L_x_36:
[----:B0----5:R-:W-:Y:S01]  /*25f0*/  LOP3.LUT R13, R19, 0xffffe000, RZ, 0xc0, !PT ;  /* 0xffffe000130d7812 */ /* 0x021fe200078ec0ff */
[----:B------:R-:W-:Y:S01]  /*2600*/  BSSY B1, `(.L_x_38) ;  /* 0x0000009000017945 */ /* 0x000fe20003800000 */
[----:B------:R-:W-:-:S03]  /*2610*/  ISETP.GT.AND P1, PT, R0, 0x8, PT ;  /* 0x000000080000780c */ /* 0x000fc60003f24270 */
[----:B------:R-:W-:Y:S01]  /*2620*/  FMUL R2, R13, R152 ;  /* 0x000000980d027220 */ /* 0x000fe20000400000 */
[----:B------:R-:W-:-:S03]  /*2630*/  ISETP.GT.AND P2, PT, R3, RZ, P1 ;  /* 0x000000ff0300720c */ /* 0x000fc60000f44270 */
[----:B------:R-:W-:-:S05]  /*2640*/  FFMA R27, R27, R153, R2 ;  /* 0x000000991b1b7223 */ /* 0x000fca0000000002 */
[----:B------:R-:W-:-:S05]  /*2650*/  F2FP.TF32.F32.PACK_B R27, R27 ;  /* 0x0000001bff1b723e */ /* 0x000fca00024050ff */
[----:B------:R0:W-:Y:S01]  /*2660*/  @P0 STG.E desc[UR36][R10.64+0x4], R27 ;  /* 0x0000041b0a000986 */ /* 0x0001e2000c101924 */
[----:B------:R-:W-:Y:S05]  /*2670*/  @!P2 BRA `(.L_x_39) ;  /* 0x000000000004a947 */ /* 0x000fea0003800000 */
[----:B------:R3:W5:Y:S02]  /*2680*/  LDG.E.LTC128B R19, desc[UR36][R6.64+0x20] ;  /* 0x0000202406137981 */ /* 0x000764000c1e1920 */
.L_x_39:
[----:B------:R-:W-:Y:S05]  /*2690*/  BSYNC B1 ;  /* 0x0000000000017941 */ /* 0x000fea0003800000 */
.L_x_38:
[----:B-----5:R-:W-:Y:S01]  /*26a0*/  LOP3.LUT R13, R19, 0xffffe000, RZ, 0xc0, !PT ;  /* 0xffffe000130d7812 */ /* 0x020fe200078ec0ff */
        /* <DEDUP_REMOVED lines=9> */
.L_x_41:
[----:B------:R-:W-:Y:S05]  /*2740*/  BSYNC B1 ;  /* 0x0000000000017941 */ /* 0x000fea0003800000 */
.L_x_40:
[----:B----45:R-:W-:Y:S01]  /*2750*/  LOP3.LUT R13, R19, 0xffffe000, RZ, 0xc0, !PT ;  /* 0xffffe000130d7812 */ /* 0x030fe200078ec0ff */
[----:B------:R-:W-:Y:S01]  /*2760*/  BSSY B1, `(.L_x_42) ;  /* 0x0000008000017945 */ /* 0x000fe20003800000 */
[----:B------:R-:W-:-:S03]  /*2770*/  ISETP.GT.AND P1, PT, R3, 0x8, P1 ;  /* 0x000000080300780c */ /* 0x000fc60000f24270 */
[----:B------:R-:W-:-:S04]  /*2780*/  FMUL R2, R13, R152 ;  /* 0x000000980d027220 */ /* 0x000fc80000400000 */
[----:B------:R-:W-:-:S05]  /*2790*/  FFMA R29, R29, R153, R2 ;  /* 0x000000991d1d7223 */ /* 0x000fca0000000002 */
[----:B------:R-:W-:-:S05]  /*27a0*/  F2FP.TF32.F32.PACK_B R29, R29 ;  /* 0x0000001dff1d723e */ /* 0x000fca00024050ff */
[----:B------:R4:W-:Y:S01]  /*27b0*/  @P3 STG.E desc[UR36][R4.64+0x24], R29 ;  /* 0x0000241d04003986 */ /* 0x0009e2000c101924 */
[----:B------:R-:W-:Y:S05]  /*27c0*/  @!P1 BRA `(.L_x_43) ;  /* 0x0000000000049947 */ /* 0x000fea0003800000 */
[----:B------:R0:W5:Y:S02]  /*27d0*/  LDG.E.LTC128B R19, desc[UR36][R8.64+0x20] ;  /* 0x0000202408137981 */ /* 0x000164000c1e1920 */
.L_x_43:
[----:B------:R-:W-:Y:S05]  /*27e0*/  BSYNC B1 ;  /* 0x0000000000017941 */ /* 0x000fea0003800000 */
.L_x_42:
[----:B-----5:R-:W-:Y:S01]  /*27f0*/  LOP3.LUT R13, R19, 0xffffe000, RZ, 0xc0, !PT ;  /* 0xffffe000130d7812 */ /* 0x020fe200078ec0ff */
        /* <DEDUP_REMOVED lines=8> */
.L_x_45:
[----:B------:R-:W-:Y:S05]  /*2880*/  BSYNC B1 ;  /* 0x0000000000017941 */ /* 0x000fea0003800000 */
.L_x_44:
        /* <DEDUP_REMOVED lines=10> */
.L_x_47:
[----:B------:R-:W-:Y:S05]  /*2930*/  BSYNC B1 ;  /* 0x0000000000017941 */ /* 0x000fea0003800000 */
.L_x_46:
        /* <DEDUP_REMOVED lines=10> */
.L_x_49:
[----:B------:R-:W-:Y:S05]  /*29e0*/  BSYNC B1 ;  /* 0x0000000000017941 */ /* 0x000fea0003800000 */
.L_x_48:
[----:B0----5:R-:W-:Y:S01]  /*29f0*/  LOP3.LUT R13, R19, 0xffffe000, RZ, 0xc0, !PT ;  /* 0xffffe000130d7812 */ /* 0x021fe200078ec0ff */
        /* <DEDUP_REMOVED lines=8> */
.L_x_51:
[----:B------:R-:W-:Y:S05]  /*2a80*/  BSYNC B1 ;  /* 0x0000000000017941 */ /* 0x000fea0003800000 */
.L_x_50:
        /* <DEDUP_REMOVED lines=9> */
.L_x_53:
[----:B------:R-:W-:Y:S05]  /*2b20*/  BSYNC B1 ;  /* 0x0000000000017941 */ /* 0x000fea0003800000 */
.L_x_52:
        /* <DEDUP_REMOVED lines=10> */
.L_x_55:
[----:B------:R-:W-:Y:S05]  /*2bd0*/  BSYNC B1 ;  /* 0x0000000000017941 */ /* 0x000fea0003800000 */
.L_x_54:
        /* <DEDUP_REMOVED lines=10> */
.L_x_57:
[----:B------:R-:W-:Y:S05]  /*2c80*/  BSYNC B1 ;  /* 0x0000000000017941 */ /* 0x000fea0003800000 */
.L_x_56:
        /* <DEDUP_REMOVED lines=9> */
.L_x_59:
[----:B------:R-:W-:Y:S05]  /*2d20*/  BSYNC B1 ;  /* 0x0000000000017941 */ /* 0x000fea0003800000 */
.L_x_58:
        /* <DEDUP_REMOVED lines=9> */
.L_x_61:
[----:B------:R-:W-:Y:S05]  /*2dc0*/  BSYNC B1 ;  /* 0x0000000000017941 */ /* 0x000fea0003800000 */
.L_x_60:
        /* <DEDUP_REMOVED lines=10> */
.L_x_63:
[----:B------:R-:W-:Y:S05]  /*2e70*/  BSYNC B1 ;  /* 0x0000000000017941 */ /* 0x000fea0003800000 */
.L_x_62:
        /* <DEDUP_REMOVED lines=10> */
.L_x_65:
[----:B------:R-:W-:Y:S05]  /*2f20*/  BSYNC B1 ;  /* 0x0000000000017941 */ /* 0x000fea0003800000 */
.L_x_64:
        /* <DEDUP_REMOVED lines=9> */
.L_x_67:
[----:B------:R-:W-:Y:S05]  /*2fc0*/  BSYNC B1 ;  /* 0x0000000000017941 */ /* 0x000fea0003800000 */
.L_x_66:
        /* <DEDUP_REMOVED lines=9> */
.L_x_69:
[----:B------:R-:W-:Y:S05]  /*3060*/  BSYNC B1 ;  /* 0x0000000000017941 */ /* 0x000fea0003800000 */
.L_x_68:
        /* <DEDUP_REMOVED lines=10> */
.L_x_71:
[----:B------:R-:W-:Y:S05]  /*3110*/  BSYNC B1 ;  /* 0x0000000000017941 */ /* 0x000fea0003800000 */
.L_x_70:
        /* <DEDUP_REMOVED lines=10> */
.L_x_73:
[----:B------:R-:W-:Y:S05]  /*31c0*/  BSYNC B1 ;  /* 0x0000000000017941 */ /* 0x000fea0003800000 */
.L_x_72:
        /* <DEDUP_REMOVED lines=9> */
.L_x_75:
[----:B------:R-:W-:Y:S05]  /*3260*/  BSYNC B1 ;  /* 0x0000000000017941 */ /* 0x000fea0003800000 */
.L_x_74:
        /* <DEDUP_REMOVED lines=9> */
.L_x_77:
[----:B------:R-:W-:Y:S05]  /*3300*/  BSYNC B1 ;  /* 0x0000000000017941 */ /* 0x000fea0003800000 */
.L_x_76:
        /* <DEDUP_REMOVED lines=10> */
.L_x_79:
[----:B------:R-:W-:Y:S05]  /*33b0*/  BSYNC B1 ;  /* 0x0000000000017941 */ /* 0x000fea0003800000 */
.L_x_78:
        /* <DEDUP_REMOVED lines=10> */
.L_x_81:
[----:B------:R-:W-:Y:S05]  /*3460*/  BSYNC B1 ;  /* 0x0000000000017941 */ /* 0x000fea0003800000 */
.L_x_80:
        /* <DEDUP_REMOVED lines=9> */
.L_x_83:
[----:B------:R-:W-:Y:S05]  /*3500*/  BSYNC B1 ;  /* 0x0000000000017941 */ /* 0x000fea0003800000 */
.L_x_82:
        /* <DEDUP_REMOVED lines=9> */
.L_x_85:
[----:B------:R-:W-:Y:S05]  /*35a0*/  BSYNC B1 ;  /* 0x0000000000017941 */ /* 0x000fea0003800000 */
.L_x_84:
        /* <DEDUP_REMOVED lines=10> */
.L_x_87:
[----:B------:R-:W-:Y:S05]  /*3650*/  BSYNC B1 ;  /* 0x0000000000017941 */ /* 0x000fea0003800000 */
.L_x_86:
        /* <DEDUP_REMOVED lines=10> */
.L_x_89:
[----:B------:R-:W-:Y:S05]  /*3700*/  BSYNC B1 ;  /* 0x0000000000017941 */ /* 0x000fea0003800000 */
.L_x_88:
        /* <DEDUP_REMOVED lines=9> */
.L_x_91:
[----:B------:R-:W-:Y:S05]  /*37a0*/  BSYNC B1 ;  /* 0x0000000000017941 */ /* 0x000fea0003800000 */
.L_x_90:
        /* <DEDUP_REMOVED lines=9> */
.L_x_93:
[----:B------:R-:W-:Y:S05]  /*3840*/  BSYNC B1 ;  /* 0x0000000000017941 */ /* 0x000fea0003800000 */
.L_x_92:
        /* <DEDUP_REMOVED lines=10> */
.L_x_95:
[----:B------:R-:W-:Y:S05]  /*38f0*/  BSYNC B1 ;  /* 0x0000000000017941 */ /* 0x000fea0003800000 */
.L_x_94:
        /* <DEDUP_REMOVED lines=10> */
.L_x_97:
[----:B------:R-:W-:Y:S05]  /*39a0*/  BSYNC B1 ;  /* 0x0000000000017941 */ /* 0x000fea0003800000 */
.L_x_96:
        /* <DEDUP_REMOVED lines=9> */
.L_x_99:
[----:B------:R-:W-:Y:S05]  /*3a40*/  BSYNC B1 ;  /* 0x0000000000017941 */ /* 0x000fea0003800000 */
.L_x_98:
        /* <DEDUP_REMOVED lines=9> */
.L_x_101:
[----:B------:R-:W-:Y:S05]  /*3ae0*/  BSYNC B1 ;  /* 0x0000000000017941 */ /* 0x000fea0003800000 */
.L_x_100:
        /* <DEDUP_REMOVED lines=10> */
.L_x_103:
[----:B------:R-:W-:Y:S05]  /*3b90*/  BSYNC B1 ;  /* 0x0000000000017941 */ /* 0x000fea0003800000 */
.L_x_102:
        /* <DEDUP_REMOVED lines=10> */
.L_x_105:
[----:B------:R-:W-:Y:S05]  /*3c40*/  BSYNC B1 ;  /* 0x0000000000017941 */ /* 0x000fea0003800000 */
.L_x_104:
        /* <DEDUP_REMOVED lines=9> */
.L_x_107:
[----:B------:R-:W-:Y:S05]  /*3ce0*/  BSYNC B1 ;  /* 0x0000000000017941 */ /* 0x000fea0003800000 */
.L_x_106:
        /* <DEDUP_REMOVED lines=9> */
.L_x_109:
[----:B------:R-:W-:Y:S05]  /*3d80*/  BSYNC B1 ;  /* 0x0000000000017941 */ /* 0x000fea0003800000 */
.L_x_108:
        /* <DEDUP_REMOVED lines=10> */
.L_x_111:
[----:B------:R-:W-:Y:S05]  /*3e30*/  BSYNC B1 ;  /* 0x0000000000017941 */ /* 0x000fea0003800000 */
.L_x_110:
        /* <DEDUP_REMOVED lines=10> */
.L_x_113:
[----:B------:R-:W-:Y:S05]  /*3ee0*/  BSYNC B1 ;  /* 0x0000000000017941 */ /* 0x000fea0003800000 */
.L_x_112:
        /* <DEDUP_REMOVED lines=9> */
.L_x_115:
[----:B------:R-:W-:Y:S05]  /*3f80*/  BSYNC B1 ;  /* 0x0000000000017941 */ /* 0x000fea0003800000 */
.L_x_114:
        /* <DEDUP_REMOVED lines=9> */
.L_x_117:
[----:B------:R-:W-:Y:S05]  /*4020*/  BSYNC B1 ;  /* 0x0000000000017941 */ /* 0x000fea0003800000 */
.L_x_116:
        /* <DEDUP_REMOVED lines=10> */
.L_x_119:
[----:B------:R-:W-:Y:S05]  /*40d0*/  BSYNC B1 ;  /* 0x0000000000017941 */ /* 0x000fea0003800000 */
.L_x_118:
        /* <DEDUP_REMOVED lines=10> */
.L_x_121:
[----:B------:R-:W-:Y:S05]  /*4180*/  BSYNC B1 ;  /* 0x0000000000017941 */ /* 0x000fea0003800000 */
.L_x_120:
        /* <DEDUP_REMOVED lines=9> */
.L_x_123:
[----:B------:R-:W-:Y:S05]  /*4220*/  BSYNC B1 ;  /* 0x0000000000017941 */ /* 0x000fea0003800000 */
.L_x_122:
        /* <DEDUP_REMOVED lines=9> */
.L_x_125:
[----:B------:R-:W-:Y:S05]  /*42c0*/  BSYNC B1 ;  /* 0x0000000000017941 */ /* 0x000fea0003800000 */
.L_x_124:
        /* <DEDUP_REMOVED lines=10> */
.L_x_127:
[----:B------:R-:W-:Y:S05]  /*4370*/  BSYNC B1 ;  /* 0x0000000000017941 */ /* 0x000fea0003800000 */
.L_x_126:
        /* <DEDUP_REMOVED lines=10> */
.L_x_129:
[----:B------:R-:W-:Y:S05]  /*4420*/  BSYNC B1 ;  /* 0x0000000000017941 */ /* 0x000fea0003800000 */
.L_x_128:
        /* <DEDUP_REMOVED lines=9> */
.L_x_131:
[----:B------:R-:W-:Y:S05]  /*44c0*/  BSYNC B1 ;  /* 0x0000000000017941 */ /* 0x000fea0003800000 */
.L_x_130:
        /* <DEDUP_REMOVED lines=9> */
.L_x_133:
[----:B------:R-:W-:Y:S05]  /*4560*/  BSYNC B1 ;  /* 0x0000000000017941 */ /* 0x000fea0003800000 */
.L_x_132:
        /* <DEDUP_REMOVED lines=10> */
.L_x_135:
[----:B------:R-:W-:Y:S05]  /*4610*/  BSYNC B1 ;  /* 0x0000000000017941 */ /* 0x000fea0003800000 */
.L_x_134:
        /* <DEDUP_REMOVED lines=10> */
.L_x_137:
[----:B------:R-:W-:Y:S05]  /*46c0*/  BSYNC B1 ;  /* 0x0000000000017941 */ /* 0x000fea0003800000 */
.L_x_136:
        /* <DEDUP_REMOVED lines=9> */
.L_x_139:
[----:B------:R-:W-:Y:S05]  /*4760*/  BSYNC B1 ;  /* 0x0000000000017941 */ /* 0x000fea0003800000 */
.L_x_138:
        /* <DEDUP_REMOVED lines=9> */
.L_x_141:
[----:B------:R-:W-:Y:S05]  /*4800*/  BSYNC B1 ;  /* 0x0000000000017941 */ /* 0x000fea0003800000 */
.L_x_140:
        /* <DEDUP_REMOVED lines=10> */
.L_x_143:
[----:B------:R-:W-:Y:S05]  /*48b0*/  BSYNC B1 ;  /* 0x0000000000017941 */ /* 0x000fea0003800000 */
.L_x_142:
        /* <DEDUP_REMOVED lines=10> */
.L_x_145:
[----:B------:R-:W-:Y:S05]  /*4960*/  BSYNC B1 ;  /* 0x0000000000017941 */ /* 0x000fea0003800000 */
.L_x_144:
        /* <DEDUP_REMOVED lines=9> */
.L_x_147:
[----:B------:R-:W-:Y:S05]  /*4a00*/  BSYNC B1 ;  /* 0x0000000000017941 */ /* 0x000fea0003800000 */
.L_x_146:
        /* <DEDUP_REMOVED lines=9> */
.L_x_149:
[----:B------:R-:W-:Y:S05]  /*4aa0*/  BSYNC B1 ;  /* 0x0000000000017941 */ /* 0x000fea0003800000 */
.L_x_148:
        /* <DEDUP_REMOVED lines=10> */
.L_x_151:
[----:B------:R-:W-:Y:S05]  /*4b50*/  BSYNC B1 ;  /* 0x0000000000017941 */ /* 0x000fea0003800000 */
.L_x_150:
        /* <DEDUP_REMOVED lines=10> */
.L_x_153:
[----:B------:R-:W-:Y:S05]  /*4c00*/  BSYNC B1 ;  /* 0x0000000000017941 */ /* 0x000fea0003800000 */
.L_x_152:
        /* <DEDUP_REMOVED lines=9> */
.L_x_155:
[----:B------:R-:W-:Y:S05]  /*4ca0*/  BSYNC B1 ;  /* 0x0000000000017941 */ /* 0x000fea0003800000 */
.L_x_154:
        /* <DEDUP_REMOVED lines=9> */
.L_x_157:
[----:B------:R-:W-:Y:S05]  /*4d40*/  BSYNC B1 ;  /* 0x0000000000017941 */ /* 0x000fea0003800000 */
.L_x_156:
        /* <DEDUP_REMOVED lines=10> */
.L_x_159:
[----:B------:R-:W-:Y:S05]  /*4df0*/  BSYNC B1 ;  /* 0x0000000000017941 */ /* 0x000fea0003800000 */
.L_x_158:
        /* <DEDUP_REMOVED lines=10> */
.L_x_161:
[----:B------:R-:W-:Y:S05]  /*4ea0*/  BSYNC B1 ;  /* 0x0000000000017941 */ /* 0x000fea0003800000 */
.L_x_160:
        /* <DEDUP_REMOVED lines=9> */
.L_x_163:
[----:B------:R-:W-:Y:S05]  /*4f40*/  BSYNC B1 ;  /* 0x0000000000017941 */ /* 0x000fea0003800000 */
.L_x_162:
        /* <DEDUP_REMOVED lines=9> */
.L_x_165:
[----:B------:R-:W-:Y:S05]  /*4fe0*/  BSYNC B1 ;  /* 0x0000000000017941 */ /* 0x000fea0003800000 */
.L_x_164:
        /* <DEDUP_REMOVED lines=10> */
.L_x_167:
[----:B------:R-:W-:Y:S05]  /*5090*/  BSYNC B1 ;  /* 0x0000000000017941 */ /* 0x000fea0003800000 */
.L_x_166:
        /* <DEDUP_REMOVED lines=10> */
.L_x_169:
[----:B------:R-:W-:Y:S05]  /*5140*/  BSYNC B1 ;  /* 0x0000000000017941 */ /* 0x000fea0003800000 */
.L_x_168:
        /* <DEDUP_REMOVED lines=9> */
.L_x_171:
[----:B------:R-:W-:Y:S05]  /*51e0*/  BSYNC B1 ;  /* 0x0000000000017941 */ /* 0x000fea0003800000 */
.L_x_170:
        /* <DEDUP_REMOVED lines=9> */
.L_x_173:
[----:B------:R-:W-:Y:S05]  /*5280*/  BSYNC B1 ;  /* 0x0000000000017941 */ /* 0x000fea0003800000 */
.L_x_172:
        /* <DEDUP_REMOVED lines=10> */
.L_x_175:
[----:B------:R-:W-:Y:S05]  /*5330*/  BSYNC B1 ;  /* 0x0000000000017941 */ /* 0x000fea0003800000 */
.L_x_174:
        /* <DEDUP_REMOVED lines=10> */
.L_x_177:
[----:B------:R-:W-:Y:S05]  /*53e0*/  BSYNC B1 ;  /* 0x0000000000017941 */ /* 0x000fea0003800000 */
.L_x_176:
        /* <DEDUP_REMOVED lines=9> */
.L_x_179:
[----:B------:R-:W-:Y:S05]  /*5480*/  BSYNC B1 ;  /* 0x0000000000017941 */ /* 0x000fea0003800000 */
.L_x_178:
        /* <DEDUP_REMOVED lines=9> */
.L_x_181:
[----:B------:R-:W-:Y:S05]  /*5520*/  BSYNC B1 ;  /* 0x0000000000017941 */ /* 0x000fea0003800000 */
.L_x_180:
        /* <DEDUP_REMOVED lines=10> */
.L_x_183:
[----:B------:R-:W-:Y:S05]  /*55d0*/  BSYNC B1 ;  /* 0x0000000000017941 */ /* 0x000fea0003800000 */
.L_x_182:
        /* <DEDUP_REMOVED lines=10> */
.L_x_185:
[----:B------:R-:W-:Y:S05]  /*5680*/  BSYNC B1 ;  /* 0x0000000000017941 */ /* 0x000fea0003800000 */
.L_x_184:
        /* <DEDUP_REMOVED lines=9> */
.L_x_187:
[----:B------:R-:W-:Y:S05]  /*5720*/  BSYNC B1 ;  /* 0x0000000000017941 */ /* 0x000fea0003800000 */
.L_x_186:
        /* <DEDUP_REMOVED lines=9> */
.L_x_189:
[----:B------:R-:W-:Y:S05]  /*57c0*/  BSYNC B1 ;  /* 0x0000000000017941 */ /* 0x000fea0003800000 */
.L_x_188:
        /* <DEDUP_REMOVED lines=10> */
.L_x_191:
[----:B------:R-:W-:Y:S05]  /*5870*/  BSYNC B1 ;  /* 0x0000000000017941 */ /* 0x000fea0003800000 */
.L_x_190:
        /* <DEDUP_REMOVED lines=10> */
.L_x_193:
[----:B------:R-:W-:Y:S05]  /*5920*/  BSYNC B1 ;  /* 0x0000000000017941 */ /* 0x000fea0003800000 */
.L_x_192:
        /* <DEDUP_REMOVED lines=9> */
.L_x_195:
[----:B------:R-:W-:Y:S05]  /*59c0*/  BSYNC B1 ;  /* 0x0000000000017941 */ /* 0x000fea0003800000 */
.L_x_194:
        /* <DEDUP_REMOVED lines=9> */
.L_x_197:
[----:B------:R-:W-:Y:S05]  /*5a60*/  BSYNC B1 ;  /* 0x0000000000017941 */ /* 0x000fea0003800000 */
.L_x_196:
        /* <DEDUP_REMOVED lines=10> */
.L_x_199:
[----:B------:R-:W-:Y:S05]  /*5b10*/  BSYNC B1 ;  /* 0x0000000000017941 */ /* 0x000fea0003800000 */
.L_x_198:
        /* <DEDUP_REMOVED lines=10> */
.L_x_201:
[----:B------:R-:W-:Y:S05]  /*5bc0*/  BSYNC B1 ;  /* 0x0000000000017941 */ /* 0x000fea0003800000 */
.L_x_200:
        /* <DEDUP_REMOVED lines=9> */
.L_x_203:
[----:B------:R-:W-:Y:S05]  /*5c60*/  BSYNC B1 ;  /* 0x0000000000017941 */ /* 0x000fea0003800000 */
.L_x_202:
        /* <DEDUP_REMOVED lines=9> */
.L_x_205:
[----:B------:R-:W-:Y:S05]  /*5d00*/  BSYNC B1 ;  /* 0x0000000000017941 */ /* 0x000fea0003800000 */
.L_x_204:
        /* <DEDUP_REMOVED lines=10> */
.L_x_207:
[----:B------:R-:W-:Y:S05]  /*5db0*/  BSYNC B1 ;  /* 0x0000000000017941 */ /* 0x000fea0003800000 */
.L_x_206:
        /* <DEDUP_REMOVED lines=10> */
.L_x_209:
[----:B------:R-:W-:Y:S05]  /*5e60*/  BSYNC B1 ;  /* 0x0000000000017941 */ /* 0x000fea0003800000 */
.L_x_208:
        /* <DEDUP_REMOVED lines=9> */
.L_x_211:
[----:B------:R-:W-:Y:S05]  /*5f00*/  BSYNC B1 ;  /* 0x0000000000017941 */ /* 0x000fea0003800000 */
.L_x_210:
        /* <DEDUP_REMOVED lines=9> */
.L_x_213:
[----:B------:R-:W-:Y:S05]  /*5fa0*/  BSYNC B1 ;  /* 0x0000000000017941 */ /* 0x000fea0003800000 */
.L_x_212:
        /* <DEDUP_REMOVED lines=10> */
.L_x_215:
[----:B------:R-:W-:Y:S05]  /*6050*/  BSYNC B1 ;  /* 0x0000000000017941 */ /* 0x000fea0003800000 */
.L_x_214:
        /* <DEDUP_REMOVED lines=10> */
.L_x_217:
[----:B------:R-:W-:Y:S05]  /*6100*/  BSYNC B1 ;  /* 0x0000000000017941 */ /* 0x000fea0003800000 */
.L_x_216:
        /* <DEDUP_REMOVED lines=9> */
.L_x_219:
[----:B------:R-:W-:Y:S05]  /*61a0*/  BSYNC B1 ;  /* 0x0000000000017941 */ /* 0x000fea0003800000 */
.L_x_218:
        /* <DEDUP_REMOVED lines=9> */
.L_x_221:
[----:B------:R-:W-:Y:S05]  /*6240*/  BSYNC B1 ;  /* 0x0000000000017941 */ /* 0x000fea0003800000 */
.L_x_220:
        /* <DEDUP_REMOVED lines=10> */
.L_x_223:
[----:B------:R-:W-:Y:S05]  /*62f0*/  BSYNC B1 ;  /* 0x0000000000017941 */ /* 0x000fea0003800000 */
.L_x_222:
        /* <DEDUP_REMOVED lines=10> */
.L_x_225:
[----:B------:R-:W-:Y:S05]  /*63a0*/  BSYNC B1 ;  /* 0x0000000000017941 */ /* 0x000fea0003800000 */
.L_x_224:
        /* <DEDUP_REMOVED lines=9> */
.L_x_227:
[----:B------:R-:W-:Y:S05]  /*6440*/  BSYNC B1 ;  /* 0x0000000000017941 */ /* 0x000fea0003800000 */
.L_x_226:
        /* <DEDUP_REMOVED lines=9> */
.L_x_229:
[----:B------:R-:W-:Y:S05]  /*64e0*/  BSYNC B1 ;  /* 0x0000000000017941 */ /* 0x000fea0003800000 */
.L_x_228:
        /* <DEDUP_REMOVED lines=10> */
.L_x_231:
[----:B------:R-:W-:Y:S05]  /*6590*/  BSYNC B1 ;  /* 0x0000000000017941 */ /* 0x000fea0003800000 */
.L_x_230:
        /* <DEDUP_REMOVED lines=10> */
.L_x_233:
[----:B------:R-:W-:Y:S05]  /*6640*/  BSYNC B1 ;  /* 0x0000000000017941 */ /* 0x000fea0003800000 */
.L_x_232:
        /* <DEDUP_REMOVED lines=9> */
.L_x_235:
[----:B------:R-:W-:Y:S05]  /*66e0*/  BSYNC B1 ;  /* 0x0000000000017941 */ /* 0x000fea0003800000 */
.L_x_234:
        /* <DEDUP_REMOVED lines=9> */
.L_x_237:
[----:B------:R-:W-:Y:S05]  /*6780*/  BSYNC B1 ;  /* 0x0000000000017941 */ /* 0x000fea0003800000 */
.L_x_236:
        /* <DEDUP_REMOVED lines=10> */
.L_x_239:
[----:B------:R-:W-:Y:S05]  /*6830*/  BSYNC B1 ;  /* 0x0000000000017941 */ /* 0x000fea0003800000 */
.L_x_238:
        /* <DEDUP_REMOVED lines=10> */
.L_x_241:
[----:B------:R-:W-:Y:S05]  /*68e0*/  BSYNC B1 ;  /* 0x0000000000017941 */ /* 0x000fea0003800000 */
.L_x_240:
        /* <DEDUP_REMOVED lines=9> */
.L_x_243:
[----:B------:R-:W-:Y:S05]  /*6980*/  BSYNC B1 ;  /* 0x0000000000017941 */ /* 0x000fea0003800000 */
.L_x_242:
        /* <DEDUP_REMOVED lines=9> */
.L_x_245:
[----:B------:R-:W-:Y:S05]  /*6a20*/  BSYNC B1 ;  /* 0x0000000000017941 */ /* 0x000fea0003800000 */
.L_x_244:
        /* <DEDUP_REMOVED lines=10> */
.L_x_247:
[----:B------:R-:W-:Y:S05]  /*6ad0*/  BSYNC B1 ;  /* 0x0000000000017941 */ /* 0x000fea0003800000 */
.L_x_246:
        /* <DEDUP_REMOVED lines=10> */
.L_x_249:
[----:B------:R-:W-:Y:S05]  /*6b80*/  BSYNC B1 ;  /* 0x0000000000017941 */ /* 0x000fea0003800000 */
.L_x_248:
        /* <DEDUP_REMOVED lines=9> */
.L_x_251:
[----:B------:R-:W-:Y:S05]  /*6c20*/  BSYNC B1 ;  /* 0x0000000000017941 */ /* 0x000fea0003800000 */
.L_x_250:
        /* <DEDUP_REMOVED lines=9> */
.L_x_253:
[----:B------:R-:W-:Y:S05]  /*6cc0*/  BSYNC B1 ;  /* 0x0000000000017941 */ /* 0x000fea0003800000 */
.L_x_252:
        /* <DEDUP_REMOVED lines=10> */
.L_x_255:
[----:B------:R-:W-:Y:S05]  /*6d70*/  BSYNC B1 ;  /* 0x0000000000017941 */ /* 0x000fea0003800000 */
.L_x_254:
        /* <DEDUP_REMOVED lines=10> */
.L_x_257:
[----:B------:R-:W-:Y:S05]  /*6e20*/  BSYNC B1 ;  /* 0x0000000000017941 */ /* 0x000fea0003800000 */
.L_x_256:
        /* <DEDUP_REMOVED lines=9> */
.L_x_259:
[----:B------:R-:W-:Y:S05]  /*6ec0*/  BSYNC B1 ;  /* 0x0000000000017941 */ /* 0x000fea0003800000 */
.L_x_258:
        /* <DEDUP_REMOVED lines=9> */
.L_x_261:
[----:B------:R-:W-:Y:S05]  /*6f60*/  BSYNC B1 ;  /* 0x0000000000017941 */ /* 0x000fea0003800000 */
.L_x_260:
        /* <DEDUP_REMOVED lines=10> */
.L_x_263:
[----:B------:R-:W-:Y:S05]  /*7010*/  BSYNC B1 ;  /* 0x0000000000017941 */ /* 0x000fea0003800000 */
.L_x_262:
        /* <DEDUP_REMOVED lines=10> */
.L_x_265:
[----:B------:R-:W-:Y:S05]  /*70c0*/  BSYNC B1 ;  /* 0x0000000000017941 */ /* 0x000fea0003800000 */
.L_x_264:
        /* <DEDUP_REMOVED lines=9> */
.L_x_267:
[----:B------:R-:W-:Y:S05]  /*7160*/  BSYNC B1 ;  /* 0x0000000000017941 */ /* 0x000fea0003800000 */
.L_x_266:
        /* <DEDUP_REMOVED lines=9> */
.L_x_269:
[----:B------:R-:W-:Y:S05]  /*7200*/  BSYNC B1 ;  /* 0x0000000000017941 */ /* 0x000fea0003800000 */
.L_x_268:
        /* <DEDUP_REMOVED lines=10> */
.L_x_271:
[----:B------:R-:W-:Y:S05]  /*72b0*/  BSYNC B1 ;  /* 0x0000000000017941 */ /* 0x000fea0003800000 */
.L_x_270:
        /* <DEDUP_REMOVED lines=10> */
.L_x_273:
[----:B------:R-:W-:Y:S05]  /*7360*/  BSYNC B1 ;  /* 0x0000000000017941 */ /* 0x000fea0003800000 */
.L_x_272:
        /* <DEDUP_REMOVED lines=9> */
.L_x_275:
[----:B------:R-:W-:Y:S05]  /*7400*/  BSYNC B1 ;  /* 0x0000000000017941 */ /* 0x000fea0003800000 */
.L_x_274:
        /* <DEDUP_REMOVED lines=9> */
.L_x_277:
[----:B------:R-:W-:Y:S05]  /*74a0*/  BSYNC B1 ;  /* 0x0000000000017941 */ /* 0x000fea0003800000 */
.L_x_276:
        /* <DEDUP_REMOVED lines=10> */
.L_x_279:
[----:B------:R-:W-:Y:S05]  /*7550*/  BSYNC B1 ;  /* 0x0000000000017941 */ /* 0x000fea0003800000 */
.L_x_278:
        /* <DEDUP_REMOVED lines=10> */
.L_x_281:
[----:B------:R-:W-:Y:S05]  /*7600*/  BSYNC B1 ;  /* 0x0000000000017941 */ /* 0x000fea0003800000 */
.L_x_280:
[----:B01-3-5:R-:W-:Y:S01]  /*7610*/  LOP3.LUT R7, R19, 0xffffe000, RZ, 0xc0, !PT ;  /* 0xffffe00013077812 */ /* 0x02bfe200078ec0ff */
        /* <DEDUP_REMOVED lines=8> */
.L_x_283:
[----:B------:R-:W-:Y:S05]  /*76a0*/  BSYNC B1 ;  /* 0x0000000000017941 */ /* 0x000fea0003800000 */
.L_x_282:
[----:B0---45:R-:W-:Y:S01]  /*76b0*/  LOP3.LUT R5, R19, 0xffffe000, RZ, 0xc0, !PT ;  /* 0xffffe00013057812 */ /* 0x031fe200078ec0ff */
[----:B------:R-:W-:Y:S01]  /*76c0*/  @P1 IMAD.MOV.U32 R4, RZ, RZ, R10 ;  /* 0x000000ffff041224 */ /* 0x000fe200078e000a */
[----:B------:R-:W-:Y:S01]  /*76d0*/  ISETP.GT.AND P0, PT, R3, 0x8, P0 ;  /* 0x000000080300780c */ /* 0x000fe20000704270 */
[----:B------:R-:W-:Y:S02]  /*76e0*/  BSSY B1, `(.L_x_284) ;  /* 0x0000008000017945 */ /* 0x000fe40003800000 */
[----:B------:R-:W-:-:S04]  /*76f0*/  FMUL R5, R5, R152 ;  /* 0x0000009805057220 */ /* 0x000fc80000400000 */
[----:B------:R-:W-:Y:S01]  /*7700*/  FFMA R7, R150, R153, R5 ;  /* 0x0000009996077223 */ /* 0x000fe20000000005 */
[----:B------:R-:W-:-:S04]  /*7710*/  @P1 IMAD.MOV.U32 R5, RZ, RZ, R11 ;  /* 0x000000ffff051224 */ /* 0x000fc800078e000b */
[----:B------:R-:W-:-:S05]  /*7720*/  F2FP.TF32.F32.PACK_B R7, R7 ;  /* 0x00000007ff07723e */ /* 0x000fca00024050ff */
[----:B------:R0:W-:Y:S01]  /*7730*/  @P1 STG.E desc[UR36][R4.64+0x3e0], R7 ;  /* 0x0003e00704001986 */ /* 0x0001e2000c101924 */
[----:B------:R-:W-:Y:S05]  /*7740*/  @!P0 BRA `(.L_x_285) ;  /* 0x0000000000048947 */ /* 0x000fea0003800000 */
[----:B------:R3:W5:Y:S02]  /*7750*/  LDG.E.LTC128B R19, desc[UR36][R8.64+0x3e4] ;  /* 0x0003e42408137981 */ /* 0x000764000c1e1920 */
.L_x_285:
[----:B------:R-:W-:Y:S05]  /*7760*/  BSYNC B1 ;  /* 0x0000000000017941 */ /* 0x000fea0003800000 */
.L_x_284:
[----:B------:R-:W-:Y:S05]  /*7770*/  @!P0 BRA `(.L_x_286) ;  /* 0x0000002400488947 */ /* 0x000fea0003800000 */
[----:B-----5:R-:W-:-:S05]  /*7780*/  LOP3.LUT R19, R19, 0xffffe000, RZ, 0xc0, !PT ;  /* 0xffffe00013137812 */ /* 0x020fca00078ec0ff */
[----:B------:R-:W-:-:S04]  /*7790*/  FMUL R0, R19, R152 ;  /* 0x0000009813007220 */ /* 0x000fc80000400000 */
[----:B------:R-:W-:-:S05]  /*77a0*/  FFMA R151, R151, R153, R0 ;  /* 0x0000009997977223 */ /* 0x000fca0000000000 */
[----:B------:R-:W-:-:S05]  /*77b0*/  F2FP.TF32.F32.PACK_B R151, R151 ;  /* 0x00000097ff97723e */ /* 0x000fca00024050ff */
[----:B------:R4:W-:Y:S01]  /*77c0*/  STG.E desc[UR36][R10.64+0x3e4], R151 ;  /* 0x0003e4970a007986 */ /* 0x0009e2000c101924 */
[----:B------:R-:W-:Y:S05]  /*77d0*/  BRA `(.L_x_286) ;  /* 0x0000002400307947 */ /* 0x000fea0003800000 */
.L_x_33:
[----:B------:R-:W-:Y:S01]  /*77e0*/  ISETP.GT.AND P3, PT, R0, 0x1, PT ;  /* 0x000000010000780c */ /* 0x000fe20003f64270 */
[----:B------:R-:W-:Y:S01]  /*77f0*/  ULDC.64 UR4, c[0x0][0x5c0] ;  /* 0x0001700000047ab9 */ /* 0x000fe20000000a00 */
[-C--:B------:R-:W-:Y:S01]  /*7800*/  FMUL R9, R24, R153.reuse ;  /* 0x0000009918097220 */ /* 0x080fe20000400000 */
[C---:B------:R-:W-:Y:S01]  /*7810*/  LEA R4, P4, R164.reuse, UR4, 0x2 ;  /* 0x00000004a4047c11 */ /* 0x040fe2000f8810ff */
[-C--:B------:R-:W-:Y:S01]  /*7820*/  FMUL R25, R25, R153.reuse ;  /* 0x0000009919197220 */ /* 0x080fe20000400000 */
[----:B------:R-:W-:Y:S01]  /*7830*/  ISETP.GT.AND P0, PT, R3, RZ, P3 ;  /* 0x000000ff0300720c */ /* 0x000fe20001f04270 */
[-C--:B------:R-:W-:Y:S01]  /*7840*/  FMUL R27, R27, R153.reuse ;  /* 0x000000991b1b7220 */ /* 0x080fe20000400000 */
[----:B------:R-:W-:Y:S01]  /*7850*/  LEA.HI.X R5, R164, UR5, R177, 0x2, P4 ;  /* 0x00000005a4057c11 */ /* 0x000fe2000a0f14b1 */
[----:B------:R-:W-:Y:S01]  /*7860*/  FMUL R29, R29, R153 ;  /* 0x000000991d1d7220 */ /* 0x000fe20000400000 */
[----:B------:R-:W-:Y:S01]  /*7870*/  F2FP.TF32.F32.PACK_B R9, R9 ;  /* 0x00000009ff09723e */ /* 0x000fe200024050ff */
[----:B------:R-:W-:Y:S01]  /*7880*/  FMUL R31, R31, R153 ;  /* 0x000000991f1f7220 */ /* 0x000fe20000400000 */
[----:B------:R-:W-:Y:S01]  /*7890*/  F2FP.TF32.F32.PACK_B R25, R25 ;  /* 0x00000019ff19723e */ /* 0x000fe200024050ff */
[-C--:B------:R-:W-:Y:S01]  /*78a0*/  FMUL R13, R32, R153.reuse ;  /* 0x00000099200d7220 */ /* 0x080fe20000400000 */
[C---:B------:R-:W-:Y:S01]  /*78b0*/  SHF.L.U64.HI R7, R10.reuse, 0x5, R11 ;  /* 0x000000050a077819 */ /* 0x040fe2000001020b */
[----:B------:R0:W-:Y:S01]  /*78c0*/  @P2 STG.E desc[UR36][R4.64], R9 ;  /* 0x0000000904002986 */ /* 0x0001e2000c101924 */
[----:B------:R-:W-:Y:S01]  /*78d0*/  LEA R6, P4, R10, R4, 0x5 ;  /* 0x000000040a067211 */ /* 0x000fe200078828ff */
[-C--:B------:R-:W-:Y:S01]  /*78e0*/  FMUL R11, R26, R153.reuse ;  /* 0x000000991a0b7220 */ /* 0x080fe20000400000 */
[----:B------:R-:W-:Y:S01]  /*78f0*/  ISETP.GT.AND P1, PT, R3, 0x8, P1 ;  /* 0x000000080300780c */ /* 0x000fe20000f24270 */
[----:B------:R-:W-:Y:S01]  /*7900*/  @P0 STG.E desc[UR36][R4.64+0x4], R25 ;  /* 0x0000041904000986 */ /* 0x000fe2000c101924 */
[C---:B------:R-:W-:Y:S01]  /*7910*/  ISETP.GT.AND P2, PT, R0.reuse, 0x8, PT ;  /* 0x000000080000780c */ /* 0x040fe20003f44270 */
[----:B------:R-:W-:Y:S01]  /*7920*/  IMAD.X R7, R7, 0x1, R5, P4 ;  /* 0x0000000107077824 */ /* 0x000fe200020e0605 */
[----:B------:R-:W-:Y:S01]  /*7930*/  ISETP.GT.AND P3, PT, R3, 0x8, P3 ;  /* 0x000000080300780c */ /* 0x000fe20001f64270 */
[-C--:B------:R-:W-:Y:S01]  /*7940*/  FMUL R33, R33, R153.reuse ;  /* 0x0000009921217220 */ /* 0x080fe20000400000 */
[----:B------:R-:W-:Y:S01]  /*7950*/  ISETP.GT.AND P0, PT, R0, 0x9, PT ;  /* 0x000000090000780c */ /* 0x000fe20003f04270 */
[-C--:B------:R-:W-:Y:S01]  /*7960*/  FMUL R35, R35, R153.reuse ;  /* 0x0000009923237220 */ /* 0x080fe20000400000 */
[C---:B------:R-:W-:Y:S01]  /*7970*/  ISETP.GT.AND P5, PT, R3.reuse, RZ, P2 ;  /* 0x000000ff0300720c */ /* 0x040fe200017a4270 */
[-C--:B0-----:R-:W-:Y:S01]  /*7980*/  FMUL R9, R28, R153.reuse ;  /* 0x000000991c097220 */ /* 0x081fe20000400000 */
[----:B------:R-:W-:Y:S01]  /*7990*/  ISETP.GT.AND P4, PT, R3, RZ, P0 ;  /* 0x000000ff0300720c */ /* 0x000fe20000784270 */
[----:B------:R-:W-:Y:S01]  /*79a0*/  FMUL R37, R37, R153 ;  /* 0x0000009925257220 */ /* 0x000fe20000400000 */
[----:B------:R-:W-:Y:S01]  /*79b0*/  F2FP.TF32.F32.PACK_B R11, R11 ;  /* 0x0000000bff0b723e */ /* 0x000fe200024050ff */
[----:B------:R-:W-:Y:S01]  /*79c0*/  FMUL R39, R39, R153 ;  /* 0x0000009927277220 */ /* 0x000fe20000400000 */
[----:B------:R-:W-:Y:S01]  /*79d0*/  F2FP.TF32.F32.PACK_B R27, R27 ;  /* 0x0000001bff1b723e */ /* 0x000fe200024050ff */
[----:B------:R-:W-:Y:S01]  /*79e0*/  FMUL R41, R41, R153 ;  /* 0x0000009929297220 */ /* 0x000fe20000400000 */
[----:B------:R-:W-:Y:S01]  /*79f0*/  F2FP.TF32.F32.PACK_B R9, R9 ;  /* 0x00000009ff09723e */ /* 0x000fe200024050ff */
[----:B------:R0:W-:Y:S01]  /*7a00*/  @P1 STG.E desc[UR36][R6.64], R11 ;  /* 0x0000000b06001986 */ /* 0x0001e2000c101924 */
[----:B------:R-:W-:Y:S01]  /*7a10*/  F2FP.TF32.F32.PACK_B R29, R29 ;  /* 0x0000001dff1d723e */ /* 0x000fe200024050ff */
[-C--:B------:R-:W-:Y:S01]  /*7a20*/  FMUL R43, R43, R153.reuse ;  /* 0x000000992b2b7220 */ /* 0x080fe20000400000 */
[C---:B------:R-:W-:Y:S01]  /*7a30*/  ISETP.GT.AND P1, PT, R0.reuse, 0x10, PT ;  /* 0x000000100000780c */ /* 0x040fe20003f24270 */
[----:B------:R-:W-:Y:S01]  /*7a40*/  @P3 STG.E desc[UR36][R6.64+0x4], R27 ;  /* 0x0000041b06003986 */ /* 0x000fe2000c101924 */
[----:B------:R-:W-:Y:S01]  /*7a50*/  ISETP.GT.AND P3, PT, R0, 0x11, PT ;  /* 0x000000110000780c */ /* 0x000fe20003f64270 */
[-C--:B------:R-:W-:Y:S01]  /*7a60*/  FMUL R45, R45, R153.reuse ;  /* 0x000000992d2d7220 */ /* 0x080fe20000400000 */
[C---:B------:R-:W-:Y:S01]  /*7a70*/  ISETP.GT.AND P2, PT, R3.reuse, 0x8, P2 ;  /* 0x000000080300780c */ /* 0x040fe20001744270 */
[----:B------:R1:W-:Y:S01]  /*7a80*/  @P5 STG.E desc[UR36][R4.64+0x20], R9 ;  /* 0x0000200904005986 */ /* 0x0003e2000c101924 */
[----:B------:R-:W-:Y:S01]  /*7a90*/  ISETP.GT.AND P0, PT, R3, 0x8, P0 ;  /* 0x000000080300780c */ /* 0x000fe20000704270 */
[-C--:B------:R-:W-:Y:S01]  /*7aa0*/  FMUL R47, R47, R153.reuse ;  /* 0x000000992f2f7220 */ /* 0x080fe20000400000 */
[C---:B------:R-:W-:Y:S01]  /*7ab0*/  ISETP.GT.AND P5, PT, R3.reuse, RZ, P1 ;  /* 0x000000ff0300720c */ /* 0x040fe20000fa4270 */
[----:B------:R-:W-:Y:S01]  /*7ac0*/  @P4 STG.E desc[UR36][R4.64+0x24], R29 ;  /* 0x0000241d04004986 */ /* 0x000fe2000c101924 */
        /* <DEDUP_REMOVED lines=8> */
[----:B-1----:R-:W-:Y:S01]  /*7b50*/  FMUL R9, R34, R153 ;  /* 0x0000009922097220 */ /* 0x002fe20000400000 */
[----:B------:R-:W-:Y:S01]  /*7b60*/  F2FP.TF32.F32.PACK_B R33, R33 ;  /* 0x00000021ff21723e */ /* 0x000fe200024050ff */
[----:B------:R0:W-:Y:S01]  /*7b70*/  @P2 STG.E desc[UR36][R6.64+0x20], R11 ;  /* 0x0000200b06002986 */ /* 0x0001e2000c101924 */
[----:B------:R-:W-:Y:S01]  /*7b80*/  ISETP.GT.AND P1, PT, R3, 0x8, P1 ;  /* 0x000000080300780c */ /* 0x000fe20000f24270 */
[-C--:B------:R-:W-:Y:S01]  /*7b90*/  FMUL R55, R55, R153.reuse ;  /* 0x0000009937377220 */ /* 0x080fe20000400000 */
[C---:B------:R-:W-:Y:S01]  /*7ba0*/  ISETP.GT.AND P2, PT, R0.reuse, 0x19, PT ;  /* 0x000000190000780c */ /* 0x040fe20003f44270 */
[----:B------:R-:W-:Y:S01]  /*7bb0*/  @P0 STG.E desc[UR36][R6.64+0x24], R31 ;  /* 0x0000241f06000986 */ /* 0x000fe2000c101924 */
[----:B------:R-:W-:Y:S01]  /*7bc0*/  ISETP.GT.AND P0, PT, R0, 0x18, PT ;  /* 0x000000180000780c */ /* 0x000fe20003f04270 */
[----:B------:R-:W-:Y:S01]  /*7bd0*/  FMUL R57, R57, R153 ;  /* 0x0000009939397220 */ /* 0x000fe20000400000 */
[----:B------:R-:W-:Y:S01]  /*7be0*/  F2FP.TF32.F32.PACK_B R9, R9 ;  /* 0x00000009ff09723e */ /* 0x000fe200024050ff */
[----:B------:R1:W-:Y:S01]  /*7bf0*/  @P5 STG.E desc[UR36][R4.64+0x40], R13 ;  /* 0x0000400d04005986 */ /* 0x0003e2000c101924 */
[----:B------:R-:W-:Y:S01]  /*7c00*/  ISETP.GT.AND P5, PT, R3, RZ, P0 ;  /* 0x000000ff0300720c */ /* 0x000fe200007a4270 */
[----:B------:R-:W-:Y:S01]  /*7c10*/  FMUL R59, R59, R153 ;  /* 0x000000993b3b7220 */ /* 0x000fe20000400000 */
[----:B------:R-:W-:Y:S01]  /*7c20*/  F2FP.TF32.F32.PACK_B R35, R35 ;  /* 0x00000023ff23723e */ /* 0x000fe200024050ff */
[----:B------:R-:W-:Y:S01]  /*7c30*/  @P4 STG.E desc[UR36][R4.64+0x44], R33 ;  /* 0x0000442104004986 */ /* 0x000fe2000c101924 */
[C---:B------:R-:W-:Y:S01]  /*7c40*/  ISETP.GT.AND P4, PT, R3.reuse, 0x8, P3 ;  /* 0x000000080300780c */ /* 0x040fe20001f84270 */
[----:B0-----:R-:W-:Y:S01]  /*7c50*/  FMUL R11, R36, R153 ;  /* 0x00000099240b7220 */ /* 0x001fe20000400000 */
[----:B------:R-:W-:Y:S01]  /*7c60*/  ISETP.GT.AND P3, PT, R3, RZ, P2 ;  /* 0x000000ff0300720c */ /* 0x000fe20001764270 */
[----:B------:R0:W-:Y:S01]  /*7c70*/  @P1 STG.E desc[UR36][R6.64+0x40], R9 ;  /* 0x0000400906001986 */ /* 0x0001e2000c101924 */
[----:B------:R-:W-:Y:S01]  /*7c80*/  F2FP.TF32.F32.PACK_B R37, R37 ;  /* 0x00000025ff25723e */ /* 0x000fe200024050ff */
[----:B------:R-:W-:Y:S01]  /*7c90*/  FMUL R61, R61, R153 ;  /* 0x000000993d3d7220 */ /* 0x000fe20000400000 */
[----:B------:R-:W-:Y:S01]  /*7ca0*/  F2FP.TF32.F32.PACK_B R11, R11 ;  /* 0x0000000bff0b723e */ /* 0x000fe200024050ff */
[-C--:B-1----:R-:W-:Y:S01]  /*7cb0*/  FMUL R13, R40, R153.reuse ;  /* 0x00000099280d7220 */ /* 0x082fe20000400000 */
[----:B------:R-:W-:Y:S01]  /*7cc0*/  ISETP.GT.AND P1, PT, R0, 0x20, PT ;  /* 0x000000200000780c */ /* 0x000fe20003f24270 */
[-C--:B------:R-:W-:Y:S01]  /*7cd0*/  FMUL R63, R63, R153.reuse ;  /* 0x000000993f3f7220 */ /* 0x080fe20000400000 */
[----:B------:R-:W-:Y:S01]  /*7ce0*/  ISETP.GT.AND P0, PT, R3, 0x8, P0 ;  /* 0x000000080300780c */ /* 0x000fe20000704270 */
[----:B------:R-:W-:Y:S01]  /*7cf0*/  FMUL R65, R65, R153 ;  /* 0x0000009941417220 */ /* 0x000fe20000400000 */
[----:B------:R-:W-:Y:S01]  /*7d00*/  F2FP.TF32.F32.PACK_B R39, R39 ;  /* 0x00000027ff27723e */ /* 0x000fe200024050ff */
[----:B------:R-:W-:Y:S01]  /*7d10*/  @P4 STG.E desc[UR36][R6.64+0x44], R35 ;  /* 0x0000442306004986 */ /* 0x000fe2000c101924 */
[C---:B------:R-:W-:Y:S01]  /*7d20*/  ISETP.GT.AND P4, PT, R3.reuse, 0x8, P2 ;  /* 0x000000080300780c */ /* 0x040fe20001784270 */
[-C--:B0-----:R-:W-:Y:S01]  /*7d30*/  FMUL R9, R38, R153.reuse ;  /* 0x0000009926097220 */ /* 0x081fe20000400000 */
[C---:B------:R-:W-:Y:S01]  /*7d40*/  ISETP.GT.AND P2, PT, R0.reuse, 0x21, PT ;  /* 0x000000210000780c */ /* 0x040fe20003f44270 */
[----:B------:R0:W-:Y:S01]  /*7d50*/  @P5 STG.E desc[UR36][R4.64+0x60], R11 ;  /* 0x0000600b04005986 */ /* 0x0001e2000c101924 */
[----:B------:R-:W-:Y:S01]  /*7d60*/  ISETP.GT.AND P5, PT, R3, RZ, P1 ;  /* 0x000000ff0300720c */ /* 0x000fe20000fa4270 */
[----:B------:R-:W-:Y:S01]  /*7d70*/  FMUL R67, R67, R153 ;  /* 0x0000009943437220 */ /* 0x000fe20000400000 */
[----:B------:R-:W-:Y:S01]  /*7d80*/  F2FP.TF32.F32.PACK_B R9, R9 ;  /* 0x00000009ff09723e */ /* 0x000fe200024050ff */
[----:B------:R-:W-:Y:S01]  /*7d90*/  @P3 STG.E desc[UR36][R4.64+0x64], R37 ;  /* 0x0000642504003986 */ /* 0x000fe2000c101924 */
[----:B------:R-:W-:Y:S01]  /*7da0*/  ISETP.GT.AND P3, PT, R3, RZ, P2 ;  /* 0x000000ff0300720c */ /* 0x000fe20001764270 */
[----:B------:R-:W-:Y:S01]  /*7db0*/  FMUL R69, R69, R153 ;  /* 0x0000009945457220 */ /* 0x000fe20000400000 */
[----:B------:R-:W-:Y:S01]  /*7dc0*/  F2FP.TF32.F32.PACK_B R13, R13 ;  /* 0x0000000dff0d723e */ /* 0x000fe200024050ff */
[----:B------:R1:W-:Y:S01]  /*7dd0*/  @P0 STG.E desc[UR36][R6.64+0x60], R9 ;  /* 0x0000600906000986 */ /* 0x0003e2000c101924 */
[----:B------:R-:W-:Y:S01]  /*7de0*/  F2FP.TF32.F32.PACK_B R41, R41 ;  /* 0x00000029ff29723e */ /* 0x000fe200024050ff */
[-C--:B------:R-:W-:Y:S01]  /*7df0*/  FMUL R71, R71, R153.reuse ;  /* 0x0000009947477220 */ /* 0x080fe20000400000 */
[----:B------:R-:W-:Y:S01]  /*7e00*/  ISETP.GT.AND P0, PT, R0, 0x28, PT ;  /* 0x000000280000780c */ /* 0x000fe20003f04270 */
[----:B------:R-:W-:Y:S01]  /*7e10*/  @P4 STG.E desc[UR36][R6.64+0x64], R39 ;  /* 0x0000642706004986 */ /* 0x000fe2000c101924 */
[C---:B------:R-:W-:Y:S01]  /*7e20*/  ISETP.GT.AND P1, PT, R3.reuse, 0x8, P1 ;  /* 0x000000080300780c */ /* 0x040fe20000f24270 */
[-C--:B0-----:R-:W-:Y:S01]  /*7e30*/  FMUL R11, R44, R153.reuse ;  /* 0x000000992c0b7220 */ /* 0x081fe20000400000 */
[----:B------:R-:W-:Y:S01]  /*7e40*/  ISETP.GT.AND P4, PT, R3, 0x8, P2 ;  /* 0x000000080300780c */ /* 0x000fe20001784270 */
[----:B------:R0:W-:Y:S01]  /*7e50*/  @P5 STG.E desc[UR36][R4.64+0x80], R13 ;  /* 0x0000800d04005986 */ /* 0x0001e2000c101924 */
[----:B------:R-:W-:Y:S01]  /*7e60*/  ISETP.GT.AND P2, PT, R0, 0x29, PT ;  /* 0x000000290000780c */ /* 0x000fe20003f44270 */
[-C--:B------:R-:W-:Y:S01]  /*7e70*/  FMUL R73, R73, R153.reuse ;  /* 0x0000009949497220 */ /* 0x080fe20000400000 */
[C---:B------:R-:W-:Y:S01]  /*7e80*/  ISETP.GT.AND P5, PT, R3.reuse, RZ, P0 ;  /* 0x000000ff0300720c */ /* 0x040fe200007a4270 */
[-C--:B-1----:R-:W-:Y:S01]  /*7e90*/  FMUL R9, R42, R153.reuse ;  /* 0x000000992a097220 */ /* 0x082fe20000400000 */
[----:B------:R-:W-:Y:S01]  /*7ea0*/  @P3 STG.E desc[UR36][R4.64+0x84], R41 ;  /* 0x0000842904003986 */ /* 0x000fe2000c101924 */
[----:B------:R-:W-:Y:S01]  /*7eb0*/  ISETP.GT.AND P3, PT, R3, RZ, P2 ;  /* 0x000000ff0300720c */ /* 0x000fe20001764270 */
[----:B------:R-:W-:Y:S01]  /*7ec0*/  FMUL R75, R75, R153 ;  /* 0x000000994b4b7220 */ /* 0x000fe20000400000 */
[----:B------:R-:W-:Y:S01]  /*7ed0*/  F2FP.TF32.F32.PACK_B R43, R43 ;  /* 0x0000002bff2b723e */ /* 0x000fe200024050ff */
[----:B------:R-:W-:Y:S01]  /*7ee0*/  FMUL R77, R77, R153 ;  /* 0x000000994d4d7220 */ /* 0x000fe20000400000 */
[----:B------:R-:W-:Y:S01]  /*7ef0*/  F2FP.TF32.F32.PACK_B R9, R9 ;  /* 0x00000009ff09723e */ /* 0x000fe200024050ff */
[----:B------:R-:W-:Y:S01]  /*7f00*/  FMUL R79, R79, R153 ;  /* 0x000000994f4f7220 */ /* 0x000fe20000400000 */
[----:B------:R-:W-:Y:S01]  /*7f10*/  F2FP.TF32.F32.PACK_B R11, R11 ;  /* 0x0000000bff0b723e */ /* 0x000fe200024050ff */
[----:B0-----:R-:W-:Y:S01]  /*7f20*/  FMUL R13, R48, R153 ;  /* 0x00000099300d7220 */ /* 0x001fe20000400000 */
[----:B------:R-:W-:Y:S01]  /*7f30*/  F2FP.TF32.F32.PACK_B R45, R45 ;  /* 0x0000002dff2d723e */ /* 0x000fe200024050ff */
[----:B------:R0:W-:Y:S01]  /*7f40*/  @P1 STG.E desc[UR36][R6.64+0x80], R9 ;  /* 0x0000800906001986 */ /* 0x0001e2000c101924 */
[C---:B------:R-:W-:Y:S01]  /*7f50*/  ISETP.GT.AND P1, PT, R0.reuse, 0x30, PT ;  /* 0x000000300000780c */ /* 0x040fe20003f24270 */
[-C--:B------:R-:W-:Y:S01]  /*7f60*/  FMUL R81, R81, R153.reuse ;  /* 0x0000009951517220 */ /* 0x080fe20000400000 */
[C---:B------:R-:W-:Y:S01]  /*7f70*/  ISETP.GT.AND P0, PT, R3.reuse, 0x8, P0 ;  /* 0x000000080300780c */ /* 0x040fe20000704270 */
[----:B------:R-:W-:Y:S01]  /*7f80*/  @P4 STG.E desc[UR36][R6.64+0x84], R43 ;  /* 0x0000842b06004986 */ /* 0x000fe2000c101924 */
[----:B------:R-:W-:Y:S01]  /*7f90*/  ISETP.GT.AND P4, PT, R3, 0x8, P2 ;  /* 0x000000080300780c */ /* 0x000fe20001784270 */
[-C--:B------:R-:W-:Y:S01]  /*7fa0*/  FMUL R83, R83, R153.reuse ;  /* 0x0000009953537220 */ /* 0x080fe20000400000 */
[----:B------:R-:W-:Y:S01]  /*7fb0*/  ISETP.GT.AND P2, PT, R0, 0x31, PT ;  /* 0x000000310000780c */ /* 0x000fe20003f44270 */
[----:B------:R1:W-:Y:S01]  /*7fc0*/  @P5 STG.E desc[UR36][R4.64+0xa0], R11 ;  /* 0x0000a00b04005986 */ /* 0x0003e2000c101924 */
[----:B------:R-:W-:Y:S01]  /*7fd0*/  ISETP.GT.AND P5, PT, R3, RZ, P1 ;  /* 0x000000ff0300720c */ /* 0x000fe20000fa4270 */
[----:B------:R-:W-:Y:S01]  /*7fe0*/  FMUL R85, R85, R153 ;  /* 0x0000009955557220 */ /* 0x000fe20000400000 */
[----:B------:R-:W-:Y:S01]  /*7ff0*/  F2FP.TF32.F32.PACK_B R47, R47 ;  /* 0x0000002fff2f723e */ /* 0x000fe200024050ff */
[-C--:B0-----:R-:W-:Y:S01]  /*8000*/  FMUL R9, R46, R153.reuse ;  /* 0x000000992e097220 */ /* 0x081fe20000400000 */
        /* <DEDUP_REMOVED lines=8> */
[-C--:B-1----:R-:W-:Y:S01]  /*8090*/  FMUL R11, R52, R153.reuse ;  /* 0x00000099340b7220 */ /* 0x082fe20000400000 */
[----:B------:R-:W-:Y:S01]  /*80a0*/  ISETP.GT.AND P1, PT, R3, 0x8, P1 ;  /* 0x000000080300780c */ /* 0x000fe20000f24270 */
[----:B------:R0:W-:Y:S01]  /*80b0*/  @P0 STG.E desc[UR36][R6.64+0xa0], R9 ;  /* 0x0000a00906000986 */ /* 0x0001e2000c101924 */
[C---:B------:R-:W-:Y:S01]  /*80c0*/  ISETP.GT.AND P0, PT, R0.reuse, 0x38, PT ;  /* 0x000000380000780c */ /* 0x040fe20003f04270 */
[----:B------:R-:W-:Y:S01]  /*80d0*/  FMUL R93, R93, R153 ;  /* 0x000000995d5d7220 */ /* 0x000fe20000400000 */
[----:B------:R-:W-:Y:S01]  /*80e0*/  F2FP.TF32.F32.PACK_B R51, R51 ;  /* 0x00000033ff33723e */ /* 0x000fe200024050ff */
        /* <DEDUP_REMOVED lines=15> */
[-C--:B------:R-:W-:Y:S01]  /*81e0*/  FMUL R103, R103, R153.reuse ;  /* 0x0000009967677220 */ /* 0x080fe20000400000 */
[----:B------:R-:W-:Y:S01]  /*81f0*/  ISETP.GT.AND P0, PT, R3, 0x8, P0 ;  /* 0x000000080300780c */ /* 0x000fe20000704270 */
[----:B-1----:R-:W-:Y:S01]  /*8200*/  FMUL R13, R56, R153 ;  /* 0x00000099380d7220 */ /* 0x002fe20000400000 */
[----:B------:R-:W-:Y:S01]  /*8210*/  F2FP.TF32.F32.PACK_B R55, R55 ;  /* 0x00000037ff37723e */ /* 0x000fe200024050ff */
        /* <DEDUP_REMOVED lines=15> */
[-C--:B------:R-:W-:Y:S01]  /*8310*/  FMUL R111, R111, R153.reuse ;  /* 0x000000996f6f7220 */ /* 0x080fe20000400000 */
[----:B------:R-:W-:Y:S01]  /*8320*/  ISETP.GT.AND P1, PT, R3, 0x8, P1 ;  /* 0x000000080300780c */ /* 0x000fe20000f24270 */
[----:B------:R-:W-:Y:S01]  /*8330*/  FMUL R113, R113, R153 ;  /* 0x0000009971717220 */ /* 0x000fe20000400000 */
[----:B------:R-:W-:Y:S01]  /*8340*/  F2FP.TF32.F32.PACK_B R9, R9 ;  /* 0x00000009ff09723e */ /* 0x000fe200024050ff */
[-C--:B------:R-:W-:Y:S01]  /*8350*/  FMUL R115, R115, R153.reuse ;  /* 0x0000009973737220 */ /* 0x080fe20000400000 */
[----:B-1----:R-:W-:Y:S01]  /*8360*/  FMUL R11, R60, R153 ;  /* 0x000000993c0b7220 */ /* 0x002fe20000400000 */
[----:B------:R-:W-:Y:S01]  /*8370*/  F2FP.TF32.F32.PACK_B R59, R59 ;  /* 0x0000003bff3b723e */ /* 0x000fe200024050ff */
[-C--:B------:R-:W-:Y:S01]  /*8380*/  FMUL R117, R117, R153.reuse ;  /* 0x0000009975757220 */ /* 0x080fe20000400000 */
        /* <DEDUP_REMOVED lines=47> */
[----:B------:R-:W-:Y:S01]  /*8680*/  ISETP.GT.AND P0, PT, R0, 0x58, PT ;  /* 0x000000580000780c */ /* 0x000fe20003f04270 */
[----:B------:R-:W-:Y:S01]  /*8690*/  FMUL R147, R147, R153 ;  /* 0x0000009993937220 */ /* 0x000fe20000400000 */
[----:B------:R-:W-:Y:S01]  /*86a0*/  F2FP.TF32.F32.PACK_B R11, R11 ;  /* 0x0000000bff0b723e */ /* 0x000fe200024050ff */
[----:B------:R-:W-:Y:S01]  /*86b0*/  @P4 STG.E desc[UR36][R6.64+0x124], R63 ;  /* 0x0001243f06004986 */ /* 0x000fe2000c101924 */
[C---:B------:R-:W-:Y:S01]  /*86c0*/  ISETP.GT.AND P4, PT, R3.reuse, 0x8, P2 ;  /* 0x000000080300780c */ /* 0x040fe20001784270 */
        /* <DEDUP_REMOVED lines=10> */
[----:B------:R-:W-:-:S02]  /*8770*/  ISETP.GT.AND P0, PT, R3, 0x8, P0 ;  /* 0x000000080300780c */ /* 0x000fc40000704270 */
[----:B------:R-:W-:Y:S01]  /*8780*/  F2FP.TF32.F32.PACK_B R9, R9 ;  /* 0x00000009ff09723e */ /* 0x000fe200024050ff */
[----:B-1----:R-:W-:Y:S01]  /*8790*/  FMUL R13, R72, R153 ;  /* 0x00000099480d7220 */ /* 0x002fe20000400000 */
[----:B------:R-:W-:-:S03]  /*87a0*/  F2FP.TF32.F32.PACK_B R71, R71 ;  /* 0x00000047ff47723e */ /* 0x000fc600024050ff */
[----:B------:R0:W-:Y:S01]  /*87b0*/  @P1 STG.E desc[UR36][R6.64+0x140], R9 ;  /* 0x0001400906001986 */ /* 0x0001e2000c101924 */
[C---:B------:R-:W-:Y:S02]  /*87c0*/  ISETP.GT.AND P1, PT, R0.reuse, 0x60, PT ;  /* 0x000000600000780c */ /* 0x040fe40003f24270 */
[----:B------:R-:W-:Y:S01]  /*87d0*/  F2FP.TF32.F32.PACK_B R13, R13 ;  /* 0x0000000dff0d723e */ /* 0x000fe200024050ff */
[----:B------:R-:W-:Y:S01]  /*87e0*/  @P4 STG.E desc[UR36][R6.64+0x144], R67 ;  /* 0x0001444306004986 */ /* 0x000fe2000c101924 */
[C---:B------:R-:W-:Y:S02]  /*87f0*/  ISETP.GT.AND P4, PT, R3.reuse, 0x8, P2 ;  /* 0x000000080300780c */ /* 0x040fe40001784270 */
[----:B------:R-:W-:Y:S01]  /*8800*/  ISETP.GT.AND P2, PT, R0, 0x61, PT ;  /* 0x000000610000780c */ /* 0x000fe20003f44270 */
[----:B------:R1:W-:Y:S01]  /*8810*/  @P5 STG.E desc[UR36][R4.64+0x160], R11 ;  /* 0x0001600b04005986 */ /* 0x0003e2000c101924 */
[C---:B------:R-:W-:Y:S02]  /*8820*/  ISETP.GT.AND P5, PT, R3.reuse, RZ, P1 ;  /* 0x000000ff0300720c */ /* 0x040fe40000fa4270 */
[----:B------:R-:W-:Y:S01]  /*8830*/  F2FP.TF32.F32.PACK_B R73, R73 ;  /* 0x00000049ff49723e */ /* 0x000fe200024050ff */
[----:B0-----:R-:W-:Y:S01]  /*8840*/  FMUL R9, R70, R153 ;  /* 0x0000009946097220 */ /* 0x001fe20000400000 */
[----:B------:R-:W-:Y:S01]  /*8850*/  @P3 STG.E desc[UR36][R4.64+0x164], R69 ;  /* 0x0001644504003986 */ /* 0x000fe2000c101924 */
[----:B------:R-:W-:-:S02]  /*8860*/  ISETP.GT.AND P3, PT, R3, RZ, P2 ;  /* 0x000000ff0300720c */ /* 0x000fc40001764270 */
[----:B------:R-:W-:Y:S02]  /*8870*/  ISETP.GT.AND P1, PT, R3, 0x8, P1 ;  /* 0x000000080300780c */ /* 0x000fe40000f24270 */
        /* <DEDUP_REMOVED lines=252> */
[----:B------:R-:W-:Y:S01]  /*9840*/  @P3 STG.E desc[UR36][R4.64+0x364], R133 ;  /* 0x0003648504003986 */ /* 0x000fe2000c101924 */
[----:B0-----:R-:W-:Y:S01]  /*9850*/  FMUL R9, R134, R153 ;  /* 0x0000009986097220 */ /* 0x001fe20000400000 */
[----:B------:R-:W-:-:S02]  /*9860*/  ISETP.GT.AND P3, PT, R3, RZ, P2 ;  /* 0x000000ff0300720c */ /* 0x000fc40001764270 */
[----:B------:R-:W-:Y:S02]  /*9870*/  ISETP.GT.AND P1, PT, R3, 0x8, P1 ;  /* 0x000000080300780c */ /* 0x000fe40000f24270 */
[----:B------:R-:W-:Y:S01]  /*9880*/  F2FP.TF32.F32.PACK_B R9, R9 ;  /* 0x00000009ff09723e */ /* 0x000fe200024050ff */
[----:B-1----:R-:W-:Y:S01]  /*9890*/  FMUL R11, R140, R153 ;  /* 0x000000998c0b7220 */ /* 0x002fe20000400000 */
[----:B------:R-:W-:-:S03]  /*98a0*/  F2FP.TF32.F32.PACK_B R139, R139 ;  /* 0x0000008bff8b723e */ /* 0x000fc600024050ff */
[----:B------:R0:W-:Y:S01]  /*98b0*/  @P0 STG.E desc[UR36][R6.64+0x360], R9 ;  /* 0x0003600906000986 */ /* 0x0001e2000c101924 */
[----:B------:R-:W-:Y:S02]  /*98c0*/  F2FP.TF32.F32.PACK_B R141, R141 ;  /* 0x0000008dff8d723e */ /* 0x000fe400024050ff */
[----:B------:R-:W-:Y:S01]  /*98d0*/  F2FP.TF32.F32.PACK_B R11, R11 ;  /* 0x0000000bff0b723e */ /* 0x000fe200024050ff */
[----:B------:R-:W-:Y:S01]  /*98e0*/  @P4 STG.E desc[UR36][R6.64+0x364], R135 ;  /* 0x0003648706004986 */ /* 0x000fe2000c101924 */
[C---:B------:R-:W-:Y:S02]  /*98f0*/  ISETP.GT.AND P4, PT, R0.reuse, 0xe8, PT ;  /* 0x000000e80000780c */ /* 0x040fe40003f84270 */
[----:B------:R-:W-:Y:S01]  /*9900*/  F2FP.TF32.F32.PACK_B R143, R143 ;  /* 0x0000008fff8f723e */ /* 0x000fe200024050ff */
[----:B------:R1:W-:Y:S01]  /*9910*/  @P5 STG.E desc[UR36][R4.64+0x380], R13 ;  /* 0x0003800d04005986 */ /* 0x0003e2000c101924 */
[----:B------:R-:W-:Y:S02]  /*9920*/  ISETP.GT.AND P5, PT, R0, 0xe9, PT ;  /* 0x000000e90000780c */ /* 0x000fe40003fa4270 */
[----:B------:R-:W-:Y:S01]  /*9930*/  F2FP.TF32.F32.PACK_B R145, R145 ;  /* 0x00000091ff91723e */ /* 0x000fe200024050ff */
[----:B------:R-:W-:Y:S01]  /*9940*/  @P3 STG.E desc[UR36][R4.64+0x384], R137 ;  /* 0x0003848904003986 */ /* 0x000fe2000c101924 */
[C---:B------:R-:W-:Y:S01]  /*9950*/  ISETP.GT.AND P3, PT, R3.reuse, 0x8, P2 ;  /* 0x000000080300780c */ /* 0x040fe20001764270 */
[----:B0-----:R-:W-:Y:S01]  /*9960*/  FMUL R9, R138, R153 ;  /* 0x000000998a097220 */ /* 0x001fe20000400000 */
[----:B------:R-:W-:-:S02]  /*9970*/  ISETP.GT.AND P2, PT, R3, RZ, P4 ;  /* 0x000000ff0300720c */ /* 0x000fc40002744270 */
[C---:B------:R-:W-:Y:S02]  /*9980*/  ISETP.GT.AND P0, PT, R3.reuse, RZ, P5 ;  /* 0x000000ff0300720c */ /* 0x040fe40002f04270 */
[C---:B------:R-:W-:Y:S01]  /*9990*/  ISETP.GT.AND P4, PT, R3.reuse, 0x8, P4 ;  /* 0x000000080300780c */ /* 0x040fe20002784270 */
[----:B-1----:R-:W-:Y:S01]  /*99a0*/  FMUL R13, R142, R153 ;  /* 0x000000998e0d7220 */ /* 0x002fe20000400000 */
[----:B------:R-:W-:Y:S02]  /*99b0*/  ISETP.GT.AND P5, PT, R3, 0x8, P5 ;  /* 0x000000080300780c */ /* 0x000fe40002fa4270 */
[----:B------:R-:W-:Y:S02]  /*99c0*/  F2FP.TF32.F32.PACK_B R9, R9 ;  /* 0x00000009ff09723e */ /* 0x000fe400024050ff */
[----:B------:R-:W-:Y:S02]  /*99d0*/  F2FP.TF32.F32.PACK_B R13, R13 ;  /* 0x0000000dff0d723e */ /* 0x000fe400024050ff */
[----:B------:R-:W-:Y:S01]  /*99e0*/  F2FP.TF32.F32.PACK_B R147, R147 ;  /* 0x00000093ff93723e */ /* 0x000fe200024050ff */
[----:B------:R0:W-:Y:S01]  /*99f0*/  @P1 STG.E desc[UR36][R6.64+0x380], R9 ;  /* 0x0003800906001986 */ /* 0x0001e2000c101924 */
[----:B------:R-:W-:-:S02]  /*9a00*/  ISETP.GT.AND P1, PT, R0, 0xf8, PT ;  /* 0x000000f80000780c */ /* 0x000fc40003f24270 */
        /* <DEDUP_REMOVED lines=8> */
[----:B0-----:R-:W-:Y:S01]  /*9a90*/  FMUL R9, R144, R153 ;  /* 0x0000009990097220 */ /* 0x001fe20000400000 */
[----:B------:R-:W-:-:S02]  /*9aa0*/  ISETP.GT.AND P0, PT, R0, 0xf9, PT ;  /* 0x000000f90000780c */ /* 0x000fc40003f04270 */
[----:B------:R0:W-:Y:S01]  /*9ab0*/  @P4 STG.E desc[UR36][R6.64+0x3a0], R13 ;  /* 0x0003a00d06004986 */ /* 0x0001e2000c101924 */
[C---:B------:R-:W-:Y:S02]  /*9ac0*/  ISETP.GT.AND P4, PT, R3.reuse, RZ, P2 ;  /* 0x000000ff0300720c */ /* 0x040fe40001784270 */
[----:B------:R-:W-:Y:S01]  /*9ad0*/  F2FP.TF32.F32.PACK_B R9, R9 ;  /* 0x00000009ff09723e */ /* 0x000fe200024050ff */
[----:B------:R-:W-:Y:S01]  /*9ae0*/  @P5 STG.E desc[UR36][R6.64+0x3a4], R143 ;  /* 0x0003a48f06005986 */ /* 0x000fe2000c101924 */
[C---:B------:R-:W-:Y:S01]  /*9af0*/  ISETP.GT.AND P5, PT, R3.reuse, RZ, P3 ;  /* 0x000000ff0300720c */ /* 0x040fe20001fa4270 */
[----:B-1----:R-:W-:Y:S01]  /*9b00*/  FMUL R11, R146, R153 ;  /* 0x00000099920b7220 */ /* 0x002fe20000400000 */
[C---:B------:R-:W-:Y:S02]  /*9b10*/  ISETP.GT.AND P3, PT, R3.reuse, 0x8, P3 ;  /* 0x000000080300780c */ /* 0x040fe40001f64270 */
[----:B------:R-:W-:Y:S02]  /*9b20*/  ISETP.GT.AND P2, PT, R3, 0x8, P2 ;  /* 0x000000080300780c */ /* 0x000fe40001744270 */
[----:B------:R-:W-:Y:S01]  /*9b30*/  F2FP.TF32.F32.PACK_B R11, R11 ;  /* 0x0000000bff0b723e */ /* 0x000fe200024050ff */
[----:B0-----:R-:W-:-:S05]  /*9b40*/  FMUL R13, R150, R153 ;  /* 0x00000099960d7220 */ /* 0x001fca0000400000 */
[----:B------:R-:W-:Y:S01]  /*9b50*/  F2FP.TF32.F32.PACK_B R13, R13 ;  /* 0x0000000dff0d723e */ /* 0x000fe200024050ff */
[----:B------:R-:W-:Y:S01]  /*9b60*/  @P5 STG.E desc[UR36][R4.64+0x3c0], R9 ;  /* 0x0003c00904005986 */ /* 0x000fe2000c101924 */
[C---:B------:R-:W-:Y:S01]  /*9b70*/  ISETP.GT.AND P5, PT, R3.reuse, RZ, P1 ;  /* 0x000000ff0300720c */ /* 0x040fe20000fa4270 */
[----:B------:R-:W-:Y:S01]  /*9b80*/  @P3 IMAD.MOV.U32 R2, RZ, RZ, R6 ;  /* 0x000000ffff023224 */ /* 0x000fe200078e0006 */
[C---:B------:R-:W-:Y:S01]  /*9b90*/  ISETP.GT.AND P1, PT, R3.reuse, 0x8, P1 ;  /* 0x000000080300780c */ /* 0x040fe20000f24270 */
[----:B------:R-:W-:Y:S01]  /*9ba0*/  @P4 STG.E desc[UR36][R4.64+0x3c4], R145 ;  /* 0x0003c49104004986 */ /* 0x000fe2000c101924 */
[C---:B------:R-:W-:Y:S02]  /*9bb0*/  ISETP.GT.AND P4, PT, R3.reuse, RZ, P0 ;  /* 0x000000ff0300720c */ /* 0x040fe40000784270 */
[----:B------:R-:W-:Y:S01]  /*9bc0*/  ISETP.GT.AND P0, PT, R3, 0x8, P0 ;  /* 0x000000080300780c */ /* 0x000fe20000704270 */
[----:B------:R-:W-:-:S05]  /*9bd0*/  @P3 IMAD.MOV.U32 R3, RZ, RZ, R7 ;  /* 0x000000ffff033224 */ /* 0x000fca00078e0007 */
[----:B------:R0:W-:Y:S02]  /*9be0*/  @P3 STG.E desc[UR36][R2.64+0x3c0], R11 ;  /* 0x0003c00b02003986 */ /* 0x0001e4000c101924 */
[----:B0-----:R-:W-:Y:S02]  /*9bf0*/  @P2 IMAD.MOV.U32 R2, RZ, RZ, R6 ;  /* 0x000000ffff022224 */ /* 0x001fe400078e0006 */
[----:B------:R-:W-:-:S05]  /*9c00*/  @P2 IMAD.MOV.U32 R3, RZ, RZ, R7 ;  /* 0x000000ffff032224 */ /* 0x000fca00078e0007 */
[----:B------:R0:W-:Y:S02]  /*9c10*/  @P2 STG.E desc[UR36][R2.64+0x3c4], R147 ;  /* 0x0003c49302002986 */ /* 0x0001e4000c101924 */
[----:B0-----:R-:W-:Y:S02]  /*9c20*/  @P5 IMAD.MOV.U32 R2, RZ, RZ, R4 ;  /* 0x000000ffff025224 */ /* 0x001fe400078e0004 */
[----:B------:R-:W-:-:S05]  /*9c30*/  @P5 IMAD.MOV.U32 R3, RZ, RZ, R5 ;  /* 0x000000ffff035224 */ /* 0x000fca00078e0005 */
[----:B------:R0:W-:Y:S04]  /*9c40*/  @P5 STG.E desc[UR36][R2.64+0x3e0], R15 ;  /* 0x0003e00f02005986 */ /* 0x0001e8000c101924 */
[----:B------:R1:W-:Y:S01]  /*9c50*/  @P4 STG.E desc[UR36][R4.64+0x3e4], R149 ;  /* 0x0003e49504004986 */ /* 0x0003e2000c101924 */
[----:B0-----:R-:W-:Y:S02]  /*9c60*/  @P1 IMAD.MOV.U32 R2, RZ, RZ, R6 ;  /* 0x000000ffff021224 */ /* 0x001fe400078e0006 */
[----:B------:R-:W-:-:S05]  /*9c70*/  @P1 IMAD.MOV.U32 R3, RZ, RZ, R7 ;  /* 0x000000ffff031224 */ /* 0x000fca00078e0007 */
[----:B------:R1:W-:Y:S04]  /*9c80*/  @P1 STG.E desc[UR36][R2.64+0x3e0], R13 ;  /* 0x0003e00d02001986 */ /* 0x0003e8000c101924 */
[----:B------:R1:W-:Y:S02]  /*9c90*/  @P0 STG.E desc[UR36][R6.64+0x3e4], R151 ;  /* 0x0003e49706000986 */ /* 0x0003e4000c101924 */
.L_x_286:
[----:B------:R-:W-:Y:S05]  /*9ca0*/  BSYNC B0 ;  /* 0x0000000000007941 */ /* 0x000fea0003800000 */
.L_x_32:
[----:B-1----:R-:W2:Y:S01]  /*9cb0*/  LDL.64 R2, [R1] ;  /* 0x0000000001027983 */ /* 0x002ea20000100a00 */
[----:B------:R-:W-:Y:S01]  /*9cc0*/  ULDC.64 UR4, c[0x0][0x650] ;  /* 0x0001940000047ab9 */ /* 0x000fe20000000a00 */
[----:B------:R1:W-:Y:S01]  /*9cd0*/  SYNCS.ARRIVE.TRANS64.A1T0 RZ, [R160+UR45], RZ ;  /* 0x000000ffa0ff79a7 */ /* 0x0003e2000810002d */
[----:B------:R-:W-:Y:S01]  /*9ce0*/  PRMT R0, RZ, 0x7610, R0 ;  /* 0x00007610ff007816 */ /* 0x000fe20000000000 */
[----:B-----5:R-:W-:Y:S02]  /*9cf0*/  IMAD.MOV.U32 R19, RZ, RZ, -0x1 ;  /* 0xffffffffff137424 */ /* 0x020fe400078e00ff */
[----:B------:R-:W-:Y:S01]  /*9d00*/  IMAD.MOV.U32 R22, RZ, RZ, -0x1 ;  /* 0xffffffffff167424 */ /* 0x000fe200078e00ff */
[----:B--2---:R-:W-:-:S04]  /*9d10*/  LEA R18, P0, R2, R18, 0x1 ;  /* 0x0000001202127211 */ /* 0x004fc800078008ff */
[----:B------:R-:W-:Y:S01]  /*9d20*/  LEA.HI.X R17, R2, R17, R23, 0x1, P0 ;  /* 0x0000001102117211 */ /* 0x000fe200000f0c17 */
[----:B------:R-:W-:Y:S01]  /*9d30*/  IMAD.MOV.U32 R2, RZ, RZ, -0x1 ;  /* 0xffffffffff027424 */ /* 0x000fe200078e00ff */
[----:B------:R-:W-:-:S04]  /*9d40*/  ISETP.GE.U32.AND P0, PT, R18, UR4, PT ;  /* 0x0000000412007c0c */ /* 0x000fc8000bf06070 */
[----:B------:R-:W-:-:S13]  /*9d50*/  ISETP.GE.U32.AND.EX P0, PT, R17, UR5, PT, P0 ;  /* 0x0000000511007c0c */ /* 0x000fda000bf06100 */
[----:B-1----:R-:W-:Y:S05]  /*9d60*/  @P0 BRA `(.L_x_287) ;  /* 0x0000000400700947 */ /* 0x002fea0003800000 */
[----:B----4-:R-:W1:Y:S01]  /*9d70*/  S2R R10, SR_CTAID.X ;  /* 0x00000000000a7919 */ /* 0x010e620000002500 */
[----:B---3--:R-:W2:Y:S01]  /*9d80*/  LDC.64 R8, c[0x0][0x628] ;  /* 0x00018a00ff087b82 */ /* 0x008ea20000000a00 */
[----:B------:R-:W-:Y:S01]  /*9d90*/  ULDC UR4, c[0x0][0x150] ;  /* 0x0000540000047ab9 */ /* 0x000fe20000000800 */
[----:B------:R-:W-:Y:S01]  /*9da0*/  IMAD.MOV.U32 R6, RZ, RZ, R18 ;  /* 0x000000ffff067224 */ /* 0x000fe200078e0012 */
[----:B------:R-:W3:Y:S01]  /*9db0*/  S2R R20, SR_CTAID.Y ;  /* 0x0000000000147919 */ /* 0x000ee20000002600 */
[----:B0-----:R-:W-:-:S04]  /*9dc0*/  IMAD.MOV.U32 R7, RZ, RZ, R17 ;  /* 0x000000ffff077224 */ /* 0x001fc800078e0011 */
[----:B------:R-:W0:Y:S08]  /*9dd0*/  LDC R15, c[0x0][0x144] ;  /* 0x00005100ff0f7b82 */ /* 0x000e300000000800 */
[----:B------:R-:W4:Y:S08]  /*9de0*/  LDC R0, c[0x0][0x630] ;  /* 0x00018c00ff007b82 */ /* 0x000f300000000800 */
[----:B------:R-:W0:Y:S01]  /*9df0*/  LDC.64 R12, c[0x0][0x620] ;  /* 0x00018800ff0c7b82 */ /* 0x000e220000000a00 */
[----:B--2---:R-:W-:-:S04]  /*9e00*/  ISETP.NE.U32.AND P0, PT, R8, RZ, PT ;  /* 0x000000ff0800720c */ /* 0x004fc80003f05070 */
[----:B------:R-:W-:Y:S02]  /*9e10*/  ISETP.NE.AND.EX P0, PT, R9, RZ, PT, P0 ;  /* 0x000000ff0900720c */ /* 0x000fe40003f05300 */
[----:B-1----:R-:W-:-:S05]  /*9e20*/  I2FP.F32.U32 R2, R10 ;  /* 0x0000000a00027245 */ /* 0x002fca0000201000 */
[----:B------:R-:W-:-:S04]  /*9e30*/  FMUL R2, R2, UR4 ;  /* 0x0000000402027c20 */ /* 0x000fc80008400000 */
[----:B------:R1:W2:Y:S02]  /*9e40*/  F2I.U32.TRUNC.NTZ R14, R2 ;  /* 0x00000002000e7305 */ /* 0x0002a4000020f000 */
[----:B---34-:R-:W-:Y:S05]  /*9e50*/  @!P0 BRA `(.L_x_288) ;  /* 0x0000000000288947 */ /* 0x018fea0003800000 */
[----:B------:R-:W3:Y:S02]  /*9e60*/  LDC R3, c[0x0][0x634] ;  /* 0x00018d00ff037b82 */ /* 0x000ee40000000800 */
[----:B---3--:R-:W-:-:S05]  /*9e70*/  IADD3 R7, P0, R18, R3, RZ ;  /* 0x0000000312077210 */ /* 0x008fca0007f1e0ff */
[----:B------:R-:W-:-:S04]  /*9e80*/  IMAD.X R11, RZ, RZ, R17, P0 ;  /* 0x000000ffff0b7224 */ /* 0x000fc800000e0611 */
[----:B-1----:R-:W-:-:S04]  /*9e90*/  IMAD.WIDE.U32 R2, R11, R8, RZ ;  /* 0x000000080b027225 */ /* 0x002fc800078e00ff */
[----:B------:R-:W-:-:S04]  /*9ea0*/  IMAD.WIDE.U32 R4, P0, R7, R9, R2 ;  /* 0x0000000907047225 */ /* 0x000fc80007800002 */
[----:B------:R-:W-:-:S04]  /*9eb0*/  IMAD.WIDE.U32 R2, R7, R8, RZ ;  /* 0x0000000807027225 */ /* 0x000fc800078e00ff */
[----:B------:R-:W-:Y:S01]  /*9ec0*/  IMAD.X R7, RZ, RZ, RZ, P0 ;  /* 0x000000ffff077224 */ /* 0x000fe200000e06ff */
[----:B------:R-:W-:Y:S01]  /*9ed0*/  IADD3 RZ, P0, R3, R4, RZ ;  /* 0x0000000403ff7210 */ /* 0x000fe20007f1e0ff */
[----:B------:R-:W-:-:S04]  /*9ee0*/  IMAD.MOV.U32 R6, RZ, RZ, R5 ;  /* 0x000000ffff067224 */ /* 0x000fc800078e0005 */
[----:B------:R-:W-:-:S08]  /*9ef0*/  IMAD.WIDE.U32.X R6, R11, R9, R6, P0 ;  /* 0x000000090b067225 */ /* 0x000fd000000e0406 */
.L_x_288:
[----:B------:R-:W3:Y:S01]  /*9f00*/  LDC.64 R26, c[0x0][0x640] ;  /* 0x00019000ff1a7b82 */ /* 0x000ee20000000a00 */
[-C--:B------:R-:W-:Y:S01]  /*9f10*/  SHF.R.U64 R11, R6, R0.reuse, R7 ;  /* 0x00000000060b7219 */ /* 0x080fe20000001207 */
[----:B------:R-:W-:Y:S01]  /*9f20*/  IMAD.MOV.U32 R19, RZ, RZ, R17 ;  /* 0x000000ffff137224 */ /* 0x000fe200078e0011 */
[----:B------:R-:W-:Y:S01]  /*9f30*/  SHF.R.U32.HI R0, RZ, R0, R7 ;  /* 0x00000000ff007219 */ /* 0x000fe20000011607 */
[----:B--2---:R-:W-:Y:S01]  /*9f40*/  IMAD.MOV R14, RZ, RZ, -R14 ;  /* 0x000000ffff0e7224 */ /* 0x004fe200078e0a0e */
[----:B------:R-:W-:Y:S01]  /*9f50*/  IADD3 R5, P0, RZ, -R11, RZ ;  /* 0x8000000bff057210 */ /* 0x000fe20007f1e0ff */
[----:B------:R-:W-:Y:S01]  /*9f60*/  ULDC UR4, c[0x0][0x154] ;  /* 0x0000550000047ab9 */ /* 0x000fe20000000800 */
[----:B------:R-:W-:Y:S01]  /*9f70*/  IMAD.MOV.U32 R7, RZ, RZ, 0x1 ;  /* 0x00000001ff077424 */ /* 0x000fe200078e00ff */
[----:B------:R-:W2:Y:S01]  /*9f80*/  LDC R4, c[0x0][0x618] ;  /* 0x00018600ff047b82 */ /* 0x000ea20000000800 */
[----:B0-----:R-:W-:Y:S02]  /*9f90*/  IMAD R22, R15, R14, R10 ;  /* 0x0000000e0f167224 */ /* 0x001fe400078e020a */
[----:B------:R-:W-:-:S04]  /*9fa0*/  IMAD.X R3, RZ, RZ, ~R0, P0 ;  /* 0x000000ffff037224 */ /* 0x000fc800000e0e00 */
[-C--:B------:R-:W-:Y:S01]  /*9fb0*/  IMAD R0, R3, R12.reuse, RZ ;  /* 0x0000000c03007224 */ /* 0x080fe200078e02ff */
[----:B------:R-:W0:Y:S01]  /*9fc0*/  LDC R6, c[0x0][0x608] ;  /* 0x00018200ff067b82 */ /* 0x000e220000000800 */
[----:B-1----:R-:W-:-:S04]  /*9fd0*/  IMAD.WIDE.U32 R2, R5, R12, R18 ;  /* 0x0000000c05027225 */ /* 0x002fc800078e0012 */
[----:B------:R-:W-:Y:S01]  /*9fe0*/  IMAD R5, R5, R13, R0 ;  /* 0x0000000d05057224 */ /* 0x000fe200078e0200 */
[----:B------:R-:W-:Y:S02]  /*9ff0*/  I2FP.F32.U32 R0, R20 ;  /* 0x0000001400007245 */ /* 0x000fe40000201000 */
[----:B------:R-:W1:Y:S01]  /*a000*/  LDC R24, c[0x0][0x658] ;  /* 0x00019600ff187b82 */ /* 0x000e620000000800 */
[----:B------:R-:W-:Y:S01]  /*a010*/  IMAD.IADD R3, R3, 0x1, R5 ;  /* 0x0000000103037824 */ /* 0x000fe200078e0205 */
[----:B---3--:R-:W-:Y:S01]  /*a020*/  ISETP.NE.U32.AND P0, PT, R26, RZ, PT ;  /* 0x000000ff1a00720c */ /* 0x008fe20003f05070 */
[----:B------:R-:W-:Y:S01]  /*a030*/  FMUL R0, R0, UR4 ;  /* 0x0000000400007c20 */ /* 0x000fe20008400000 */
[----:B------:R-:W-:Y:S02]  /*a040*/  IMAD.MOV.U32 R5, RZ, RZ, -0x1 ;  /* 0xffffffffff057424 */ /* 0x000fe400078e00ff */
[----:B------:R-:W-:Y:S01]  /*a050*/  ISETP.NE.AND.EX P0, PT, R27, RZ, PT, P0 ;  /* 0x000000ff1b00720c */ /* 0x000fe20003f05300 */
[----:B------:R3:W4:Y:S01]  /*a060*/  F2I.U32.TRUNC.NTZ R12, R0 ;  /* 0x00000000000c7305 */ /* 0x000722000020f000 */
[----:B------:R-:W3:Y:S01]  /*a070*/  LDC R15, c[0x0][0x148] ;  /* 0x00005200ff0f7b82 */ /* 0x000ee20000000800 */
[----:B--2---:R-:W-:-:S02]  /*a080*/  SHF.R.U64 R10, R2, R4, R3 ;  /* 0x00000004020a7219 */ /* 0x004fc40000001203 */
[----:B------:R-:W-:-:S05]  /*a090*/  SHF.R.U32.HI R3, RZ, R4, R3 ;  /* 0x00000004ff037219 */ /* 0x000fca0000011603 */
[----:B------:R-:W2:Y:S01]  /*a0a0*/  LDC R14, c[0x0][0x600] ;  /* 0x00018000ff0e7b82 */ /* 0x000ea20000000800 */
[-CC-:B0-----:R-:W-:Y:S02]  /*a0b0*/  SHF.R.U64 R8, R10, R6.reuse, R3.reuse ;  /* 0x000000060a087219 */ /* 0x181fe40000001203 */
[----:B------:R-:W-:-:S05]  /*a0c0*/  SHF.R.U32.HI R3, RZ, R6, R3 ;  /* 0x00000006ff037219 */ /* 0x000fca0000011603 */
[----:B------:R-:W0:Y:S01]  /*a0d0*/  LDC R21, c[0x0][0x648] ;  /* 0x00019200ff157b82 */ /* 0x000e220000000800 */
[-CC-:B-1----:R-:W-:Y:S02]  /*a0e0*/  SHF.R.U64 R13, R8, R24.reuse, R3.reuse ;  /* 0x00000018080d7219 */ /* 0x182fe40000001203 */
[-C--:B------:R-:W-:Y:S02]  /*a0f0*/  SHF.L.U32 R5, R5, R24.reuse, RZ ;  /* 0x0000001805057219 */ /* 0x080fe400000006ff */
[-C--:B------:R-:W-:Y:S01]  /*a100*/  SHF.R.U32.HI R3, RZ, R24.reuse, R3 ;  /* 0x00000018ff037219 */ /* 0x080fe20000011603 */
[----:B------:R-:W-:Y:S01]  /*a110*/  IMAD.MOV.U32 R2, RZ, RZ, R13 ;  /* 0x000000ffff027224 */ /* 0x000fe200078e000d */
[----:B------:R-:W-:Y:S01]  /*a120*/  SHF.L.U32 R24, R7, R24, RZ ;  /* 0x0000001807187219 */ /* 0x000fe200000006ff */
[----:B------:R-:W1:Y:S01]  /*a130*/  LDC R25, c[0x0][0x638] ;  /* 0x00018e00ff197b82 */ /* 0x000e620000000800 */
[----:B------:R-:W-:-:S07]  /*a140*/  LOP3.LUT R19, RZ, R5, RZ, 0x33, !PT ;  /* 0x00000005ff137212 */ /* 0x000fce00078e33ff */
[----:B------:R-:W0:Y:S01]  /*a150*/  LDC R28, c[0x0][0x610] ;  /* 0x00018400ff1c7b82 */ /* 0x000e220000000800 */
[----:B----4-:R-:W-:Y:S05]  /*a160*/  @!P0 BRA `(.L_x_289) ;  /* 0x0000000000288947 */ /* 0x010fea0003800000 */
[----:B---3--:R-:W3:Y:S02]  /*a170*/  LDC R0, c[0x0][0x64c] ;  /* 0x00019300ff007b82 */ /* 0x008ee40000000800 */
[----:B---3--:R-:W-:-:S05]  /*a180*/  IADD3 R7, P0, R13, R0, RZ ;  /* 0x000000000d077210 */ /* 0x008fca0007f1e0ff */
        /* <DEDUP_REMOVED lines=8> */
.L_x_289:
[----:B------:R-:W4:Y:S01]  /*a210*/  LDC R4, c[0x0][0x65c] ;  /* 0x00019700ff047b82 */ /* 0x000f220000000800 */
[----:B0--3--:R-:W-:Y:S01]  /*a220*/  SHF.R.U64 R0, R2, R21, R3 ;  /* 0x0000001502007219 */ /* 0x009fe20000001203 */
[----:B--2---:R-:W-:Y:S01]  /*a230*/  VIADD R3, R14, 0xffffffff ;  /* 0xffffffff0e037836 */ /* 0x004fe20000000000 */
[----:B------:R-:W-:Y:S01]  /*a240*/  LOP3.LUT R19, R8, R19, RZ, 0xc0, !PT ;  /* 0x0000001308137212 */ /* 0x000fe200078ec0ff */
[----:B------:R-:W-:Y:S02]  /*a250*/  IMAD.MOV R12, RZ, RZ, -R12 ;  /* 0x000000ffff0c7224 */ /* 0x000fe400078e0a0c */
[----:B------:R-:W-:Y:S01]  /*a260*/  IMAD.MOV R2, RZ, RZ, -R0 ;  /* 0x000000ffff027224 */ /* 0x000fe200078e0a00 */
[----:B------:R-:W-:Y:S01]  /*a270*/  LOP3.LUT R3, R10, R3, RZ, 0xc0, !PT ;  /* 0x000000030a037212 */ /* 0x000fe200078ec0ff */
[----:B------:R-:W-:Y:S02]  /*a280*/  IMAD R19, R24, R0, R19 ;  /* 0x0000000018137224 */ /* 0x000fe400078e0213 */
[----:B-1----:R-:W-:-:S04]  /*a290*/  IMAD R0, R2, R25, R13 ;  /* 0x0000001902007224 */ /* 0x002fc800078e020d */
[----:B------:R-:W-:Y:S01]  /*a2a0*/  IMAD R2, R0, R14, R3 ;  /* 0x0000000e00027224 */ /* 0x000fe200078e0203 */
[----:B----4-:R-:W-:Y:S01]  /*a2b0*/  ISETP.NE.AND P0, PT, R4, 0x1, PT ;  /* 0x000000010400780c */ /* 0x010fe20003f05270 */
[----:B------:R-:W-:-:S05]  /*a2c0*/  IMAD.MOV.U32 R4, RZ, RZ, 0x1 ;  /* 0x00000001ff047424 */ /* 0x000fca00078e00ff */
[----:B------:R-:W-:-:S07]  /*a2d0*/  PRMT R0, R4, 0x7610, R0 ;  /* 0x0000761004007816 */ /* 0x000fce0000000000 */
[----:B------:R-:W-:-:S04]  /*a2e0*/  @P0 IMAD R22, R15, R12, R20 ;  /* 0x0000000c0f160224 */ /* 0x000fc800078e0214 */
[----:B------:R-:W-:-:S05]  /*a2f0*/  IMAD R19, R19, R28, R22 ;  /* 0x0000001c13137224 */ /* 0x000fca00078e0216 */
[----:B------:R-:W-:Y:S02]  /*a300*/  SEL R22, R2, R19, !P0 ;  /* 0x0000001302167207 */ /* 0x000fe40004000000 */
[----:B------:R-:W-:Y:S01]  /*a310*/  SEL R19, R19, R2, !P0 ;  /* 0x0000000213137207 */ /* 0x000fe20004000000 */
[----:B------:R-:W-:-:S07]  /*a320*/  IMAD.MOV.U32 R2, RZ, RZ, R11 ;  /* 0x000000ffff027224 */ /* 0x000fce00078e000b */
.L_x_287:
[----:B------:R-:W-:Y:S02]  /*a330*/  LOP3.LUT P0, RZ, R0, 0xff, RZ, 0xc0, !PT ;  /* 0x000000ff00ff7812 */ /* 0x000fe4000780c0ff */
[----:B------:R-:W-:-:S11]  /*a340*/  LOP3.LUT R173, R173, 0x1, RZ, 0x3c, !PT ;  /* 0x00000001adad7812 */ /* 0x000fd600078e3cff */
[----:B------:R-:W-:Y:S05]  /*a350*/  @P0 BRA `(.L_x_290) ;  /* 0xffffff70003c0947 */ /* 0x000fea000383ffff */
[----:B------:R-:W-:Y:S05]  /*a360*/  EXIT ;  /* 0x000000000000794d */ /* 0x000fea0003800000 */
.L_x_13:
[----:B------:R-:W-:-:S08]  /*a370*/  ISETP.NE.AND P0, PT, R0, RZ, PT ;  /* 0x000000ff0000720c */ /* 0x000fd00003f05270 */
[----:B0-----:R-:W0:-:S00]  /*a380*/  USETMAXREG.DEALLOC.CTAPOOL 0x28 ;  /* 0x00000028000079c8 */ /* 0x001e0000080e0500 */
[----:B------:R-:W-:Y:S05]  /*a390*/  @P0 EXIT ;  /* 0x000000000000094d */ /* 0x000fea0003800000 */
[----:B0-----:R-:W-:Y:S01]  /*a3a0*/  LOP3.LUT P0, RZ, R8, 0xff, RZ, 0xc0, !PT ;  /* 0x000000ff08ff7812 */ /* 0x001fe2000780c0ff */
[----:B------:R-:W-:Y:S02]  /*a3b0*/  IMAD.MOV.U32 R0, RZ, RZ, 0x1 ;  /* 0x00000001ff007424 */ /* 0x000fe400078e00ff */
[----:B------:R-:W-:-:S10]  /*a3c0*/  IMAD.MOV.U32 R7, RZ, RZ, RZ ;  /* 0x000000ffff077224 */ /* 0x000fd400078e00ff */
[----:B------:R-:W-:Y:S05]  /*a3d0*/  @!P0 BRA `(.L_x_291) ;  /* 0x0000000c001c8947 */ /* 0x000fea0003800000 */
[----:B------:R-:W-:Y:S01]  /*a3e0*/  LOP3.LUT P0, RZ, R4, 0x1f, RZ, 0xc0, !PT ;  /* 0x0000001f04ff7812 */ /* 0x000fe2000780c0ff */
[----:B------:R-:W-:Y:S01]  /*a3f0*/  ULDC UR5, c[0x0][0x658] ;  /* 0x0001960000057ab9 */ /* 0x000fe20000000800 */
[----:B------:R-:W-:Y:S01]  /*a400*/  UMOV UR6, 0xffffffff ;  /* 0xffffffff00067882 */ /* 0x000fe20000000000 */
[----:B------:R-:W-:Y:S01]  /*a410*/  BSSY B0, `(.L_x_291) ;  /* 0x00000c3000007945 */ /* 0x000fe20003800000 */
[----:B------:R-:W-:Y:S01]  /*a420*/  USHF.L.U32 UR6, UR6, UR5, URZ ;  /* 0x0000000506067299 */ /* 0x000fe2000800063f */
[C---:B------:R-:W-:Y:S01]  /*a430*/  ISETP.NE.AND P2, PT, R3.reuse, RZ, PT ;  /* 0x000000ff0300720c */ /* 0x040fe20003f45270 */
[----:B------:R-:W-:Y:S01]  /*a440*/  IMAD.MOV.U32 R8, RZ, RZ, 0x1 ;  /* 0x00000001ff087424 */ /* 0x000fe200078e00ff */
[----:B------:R-:W-:Y:S01]  /*a450*/  ISETP.NE.OR P0, PT, R3, RZ, !P0 ;  /* 0x000000ff0300720c */ /* 0x000fe20004705670 */
[----:B------:R-:W-:Y:S01]  /*a460*/  IMAD.MOV.U32 R0, RZ, RZ, 0x1 ;  /* 0x00000001ff007424 */ /* 0x000fe200078e00ff */
[----:B------:R-:W-:Y:S01]  /*a470*/  LOP3.LUT R6, R16, 0x2, RZ, 0xfc, !PT ;  /* 0x0000000210067812 */ /* 0x000fe200078efcff */
[----:B------:R-:W-:Y:S01]  /*a480*/  IMAD.MOV.U32 R7, RZ, RZ, RZ ;  /* 0x000000ffff077224 */ /* 0x000fe200078e00ff */
[----:B------:R-:W-:Y:S01]  /*a490*/  ULDC UR4, c[0x0][0x600] ;  /* 0x0001800000047ab9 */ /* 0x000fe20000000800 */
[----:B------:R-:W-:Y:S01]  /*a4a0*/  UMOV UR7, 0x1 ;  /* 0x0000000100077882 */ /* 0x000fe20000000000 */
[----:B------:R-:W-:-:S02]  /*a4b0*/  UIADD3 UR19, UR40, 0x1, URZ ;  /* 0x0000000128137890 */ /* 0x000fc4000fffe03f */
[----:B------:R-:W-:Y:S02]  /*a4c0*/  UIADD3 UR15, UR4, -0x1, URZ ;  /* 0xffffffff040f7890 */ /* 0x000fe4000fffe03f */
[----:B------:R-:W-:Y:S02]  /*a4d0*/  USHF.L.U32 UR17, UR7, UR5, URZ ;  /* 0x0000000507117299 */ /* 0x000fe4000800063f */
[----:B------:R-:W-:Y:S01]  /*a4e0*/  ULOP3.LUT UR16, URZ, UR6, URZ, 0x33, !UPT ;  /* 0x000000063f107292 */ /* 0x000fe2000f8e333f */
[----:B------:R-:W-:-:S11]  /*a4f0*/  ULDC.64 UR20, c[0x0][0x198] ;  /* 0x0000660000147ab9 */ /* 0x000fd60000000a00 */
.L_x_303:
[----:B------:R-:W-:-:S03]  /*a500*/  UMOV UR4, 0xffffffff ;  /* 0xffffffff00047882 */ /* 0x000fc60000000000 */
[----:B------:R-:W-:Y:S05]  /*a510*/  BRA.DIV UR4, `(.L_x_292) ;  /* 0x0000001204047947 */ /* 0x000fea000b800000 */
[----:B------:R-:W-:-:S13]  /*a520*/  ELECT P6, URZ, PT ;  /* 0x00000000003f782f */ /* 0x000fda00038c0000 */
.L_x_317:
[----:B------:R-:W0:Y:S01]  /*a530*/  LDC R3, c[0x0][0x28c] ;  /* 0x0000a300ff037b82 */ /* 0x000e220000000800 */
[----:B------:R-:W-:Y:S01]  /*a540*/  BSSY B1, `(.L_x_293) ;  /* 0x0000037000017945 */ /* 0x000fe20003800000 */
[----:B0-----:R-:W-:-:S13]  /*a550*/  ISETP.LT.OR P6, PT, R3, 0x1, !P6 ;  /* 0x000000010300780c */ /* 0x001fda00077c1670 */
[----:B------:R-:W-:Y:S05]  /*a560*/  @P6 BRA `(.L_x_294) ;  /* 0x0000000000d06947 */ /* 0x000fea0003800000 */
[----:B------:R-:W-:Y:S02]  /*a570*/  IMAD.SHL.U32 R22, R22, 0x100, RZ ;  /* 0x0000010016167824 */ /* 0x000fe400078e00ff */
[----:B------:R-:W-:Y:S02]  /*a580*/  IMAD.SHL.U32 R19, R19, 0x40, RZ ;  /* 0x0000004013137824 */ /* 0x000fe400078e00ff */
[----:B------:R-:W-:Y:S02]  /*a590*/  IMAD.MOV.U32 R12, RZ, RZ, RZ ;  /* 0x000000ffff0c7224 */ /* 0x000fe400078e00ff */
[----:B------:R-:W-:Y:S02]  /*a5a0*/  IMAD.U32 R13, RZ, RZ, UR19 ;  /* 0x00000013ff0d7e24 */ /* 0x000fe4000f8e00ff */
[----:B------:R-:W-:Y:S02]  /*a5b0*/  IMAD.MOV.U32 R3, RZ, RZ, R0 ;  /* 0x000000ffff037224 */ /* 0x000fe400078e0000 */
[----:B------:R-:W-:-:S07]  /*a5c0*/  IMAD.MOV.U32 R4, RZ, RZ, R7 ;  /* 0x000000ffff047224 */ /* 0x000fce00078e0007 */
.L_x_298:
[----:B------:R-:W0:Y:S01]  /*a5d0*/  S2R R10, SR_CgaCtaId ;  /* 0x00000000000a7919 */ /* 0x000e220000008800 */
[----:B------:R-:W-:Y:S01]  /*a5e0*/  MOV R5, 0x400 ;  /* 0x0000040000057802 */ /* 0x000fe20000000f00 */
[----:B------:R-:W1:Y:S03]  /*a5f0*/  @!P2 LDC R9, c[0x0][0x500] ;  /* 0x00014000ff09ab82 */ /* 0x000e660000000800 */
[----:B0-----:R-:W-:Y:S02]  /*a600*/  LEA R11, R10, R5, 0x18 ;  /* 0x000000050a0b7211 */ /* 0x001fe400078ec0ff */
[----:B------:R-:W-:-:S03]  /*a610*/  SHF.L.U32 R5, R3, 0x1f, RZ ;  /* 0x0000001f03057819 */ /* 0x000fc600000006ff */
[----:B------:R-:W-:-:S04]  /*a620*/  IMAD R10, R4, 0x8, R11 ;  /* 0x00000008040a7824 */ /* 0x000fc800078e020b */
[----:B------:R-:W0:Y:S02]  /*a630*/  SYNCS.PHASECHK.TRANS64.TRYWAIT P1, [R10+URZ+0x28], R5 ;  /* 0x000028050a0075a7 */ /* 0x000e24000802017f */
[----:B01----:R-:W-:Y:S05]  /*a640*/  @!P1 BRA `(.L_x_295) ;  /* 0x0000000c00d89947 */ /* 0x003fea0003800000 */
.L_x_318:
[----:B0-----:R-:W-:Y:S01]  /*a650*/  PRMT R5, R6, 0x9910, RZ ;  /* 0x0000991006057816 */ /* 0x001fe200000000ff */
[----:B------:R0:W-:Y:S03]  /*a660*/  @!P2 SYNCS.ARRIVE.TRANS64 RZ, [R10+URZ], R9 ;  /* 0x000000090affa9a7 */ /* 0x0001e6000800003f */
[----:B------:R-:W-:-:S13]  /*a670*/  ISETP.NE.AND P1, PT, R5, 0x2, PT ;  /* 0x000000020500780c */ /* 0x000fda0003f25270 */
[----:B0-----:R-:W-:Y:S05]  /*a680*/  @P1 BRA `(.L_x_296) ;  /* 0x0000000000041947 */ /* 0x001fea0003800000 */
[----:B------:R-:W-:Y:S01]  /*a690*/  BPT.TRAP 0x1 ;  /* 0x000000040000795c */ /* 0x000fe20000300000 */
.L_x_296:
[----:B------:R-:W-:Y:S05]  /*a6a0*/  @P0 BRA `(.L_x_297) ;  /* 0x0000000000040947 */ /* 0x000fea0003800000 */
[----:B------:R-:W-:Y:S01]  /*a6b0*/  BPT.TRAP 0x1 ;  /* 0x000000040000795c */ /* 0x000fe20000300000 */
.L_x_297:
[--C-:B------:R-:W-:Y:S01]  /*a6c0*/  IMAD R5, R4, 0x2000, R11.reuse ;  /* 0x0000200004057824 */ /* 0x100fe200078e020b */
[----:B------:R-:W-:Y:S01]  /*a6d0*/  R2UR UR9, R10 ;  /* 0x000000000a0972ca */ /* 0x000fe200000e0000 */
[C---:B------:R-:W-:Y:S01]  /*a6e0*/  IMAD R11, R4.reuse, 0x8000, R11 ;  /* 0x00008000040b7824 */ /* 0x040fe200078e020b */
[----:B------:R-:W-:Y:S01]  /*a6f0*/  UIADD3 UR4, UP0, UR20, 0xf0, URZ ;  /* 0x000000f014047890 */ /* 0x000fe2000ff1e03f */
[----:B------:R-:W-:Y:S01]  /*a700*/  VIADD R13, R13, 0xffffffff ;  /* 0xffffffff0d0d7836 */ /* 0x000fe20000000000 */
[----:B------:R-:W-:Y:S01]  /*a710*/  R2UR UR5, R5 ;  /* 0x00000000050572ca */ /* 0x000fe200000e0000 */
[----:B------:R-:W-:Y:S01]  /*a720*/  UIADD3 UR22, UP1, UR20, 0x1f0, URZ ;  /* 0x000001f014167890 */ /* 0x000fe2000ff3e03f */
[----:B------:R-:W-:Y:S01]  /*a730*/  R2UR UR8, R11 ;  /* 0x000000000b0872ca */ /* 0x000fe200000e0000 */
[----:B------:R-:W-:Y:S01]  /*a740*/  VIADD R4, R4, 0x1 ;  /* 0x0000000104047836 */ /* 0x000fe20000000000 */
[----:B------:R-:W-:Y:S01]  /*a750*/  R2UR UR11, R19 ;  /* 0x00000000130b72ca */ /* 0x000fe200000e0000 */
[----:B------:R-:W-:Y:S01]  /*a760*/  UIADD3.X UR23, URZ, UR21, URZ, UP1, !UPT ;  /* 0x000000153f177290 */ /* 0x000fe20008ffe43f */
[----:B------:R-:W-:Y:S01]  /*a770*/  R2UR UR10, R12 ;  /* 0x000000000c0a72ca */ /* 0x000fe200000e0000 */
[----:B------:R-:W-:Y:S01]  /*a780*/  UMOV UR6, 0x0 ;  /* 0x0000000000067882 */ /* 0x000fe20000000000 */
[----:B------:R-:W-:Y:S01]  /*a790*/  R2UR UR12, R2 ;  /* 0x00000000020c72ca */ /* 0x000fe200000e0000 */
[----:B------:R-:W-:Y:S01]  /*a7a0*/  UMOV UR7, 0x10000000 ;  /* 0x1000000000077882 */ /* 0x000fe20000000000 */
[----:B------:R-:W-:Y:S01]  /*a7b0*/  R2UR UR18, R22 ;  /* 0x00000000161272ca */ /* 0x000fe200000e0000 */
[----:B------:R-:W-:Y:S01]  /*a7c0*/  VIADD R12, R12, 0x20 ;  /* 0x000000200c0c7836 */ /* 0x000fe20000000000 */
[----:B------:R-:W-:Y:S01]  /*a7d0*/  ISETP.GT.AND P3, PT, R13, 0x1, PT ;  /* 0x000000010d00780c */ /* 0x000fe20003f64270 */
[----:B------:R-:W-:Y:S01]  /*a7e0*/  UIADD3 UR13, UR5, 0x180, URZ ;  /* 0x00000180050d7890 */ /* 0x000fe2000fffe03f */
[----:B------:R-:W-:Y:S01]  /*a7f0*/  ISETP.NE.AND P1, PT, R4, 0x5, PT ;  /* 0x000000050400780c */ /* 0x000fe20003f25270 */
[----:B------:R-:W-:-:S02]  /*a800*/  UIADD3.X UR5, URZ, UR21, URZ, UP0, !UPT ;  /* 0x000000153f057290 */ /* 0x000fc400087fe43f */
[----:B------:R-:W-:Y:S01]  /*a810*/  UIADD3 UR14, UR8, 0xa180, URZ ;  /* 0x0000a180080e7890 */ /* 0x000fe2000fffe03f */
[----:B------:R-:W-:Y:S02]  /*a820*/  SEL R10, RZ, 0x1, P1 ;  /* 0x00000001ff0a7807 */ /* 0x000fe40000800000 */
[----:B------:R-:W-:Y:S01]  /*a830*/  UMOV UR8, UR13 ;  /* 0x0000000d00087c82 */ /* 0x000fe20008000000 */
[----:B------:R-:W-:Y:S02]  /*a840*/  SEL R4, R4, RZ, P1 ;  /* 0x000000ff04047207 */ /* 0x000fe40000800000 */
[----:B------:R-:W-:Y:S01]  /*a850*/  LOP3.LUT R3, R3, R10, RZ, 0x3c, !PT ;  /* 0x0000000a03037212 */ /* 0x000fe200078e3cff */
[----:B------:R0:W-:Y:S02]  /*a860*/  UTMALDG.3D [UR8], [UR4], desc[UR6] ;  /* 0x00000608040075b4 */ /* 0x0001e40008011000 */
[----:B0-----:R-:W-:Y:S01]  /*a870*/  UMOV UR8, UR14 ;  /* 0x0000000e00087c82 */ /* 0x001fe20008000000 */
[----:B------:R-:W-:-:S02]  /*a880*/  UMOV UR11, UR18 ;  /* 0x00000012000b7c82 */ /* 0x000fc40008000000 */
[----:B------:R0:W-:Y:S02]  /*a890*/  UTMALDG.3D [UR8], [UR22], desc[UR6] ;  /* 0x00000608160075b4 */ /* 0x0001e40008011000 */
[----:B0-----:R-:W-:Y:S05]  /*a8a0*/  @P3 BRA `(.L_x_298) ;  /* 0xfffffffc00483947 */ /* 0x001fea000383ffff */
.L_x_294:
[----:B------:R-:W-:Y:S05]  /*a8b0*/  BSYNC B1 ;  /* 0x0000000000017941 */ /* 0x000fea0003800000 */
.L_x_293:
[----:B------:R-:W2:Y:S01]  /*a8c0*/  LDL.64 R10, [R1] ;  /* 0x00000000010a7983 */ /* 0x000ea20000100a00 */
[----:B------:R-:W-:Y:S01]  /*a8d0*/  LOP3.LUT P4, RZ, R8, 0xff, RZ, 0xc0, !PT ;  /* 0x000000ff08ff7812 */ /* 0x000fe2000788c0ff */
[----:B------:R-:W-:Y:S01]  /*a8e0*/  VIADD R4, R7, UR40 ;  /* 0x0000002807047c36 */ /* 0x000fe20008000000 */
[----:B------:R-:W-:Y:S01]  /*a8f0*/  ULDC.64 UR4, c[0x0][0x650] ;  /* 0x0001940000047ab9 */ /* 0x000fe20000000a00 */
[----:B------:R-:W-:Y:S01]  /*a900*/  IMAD.U32 R7, RZ, RZ, UR40 ;  /* 0x00000028ff077e24 */ /* 0x000fe2000f8e00ff */
[----:B------:R-:W-:Y:S01]  /*a910*/  UISETP.GE.U32.AND UP0, UPT, UR40, 0x5, UPT ;  /* 0x000000052800788c */ /* 0x000fe2000bf06070 */
[----:B------:R-:W-:Y:S01]  /*a920*/  BSSY B1, `(.L_x_299) ;  /* 0x000006f000017945 */ /* 0x000fe20003800000 */
[----:B------:R-:W-:Y:S01]  /*a930*/  ISETP.GT.U32.AND P1, PT, R4, 0x4, PT ;  /* 0x000000040400780c */ /* 0x000fe20003f24070 */
[----:B------:R-:W-:Y:S01]  /*a940*/  IMAD.MOV.U32 R19, RZ, RZ, -0x1 ;  /* 0xffffffffff137424 */ /* 0x000fe200078e00ff */
[----:B------:R-:W-:Y:S01]  /*a950*/  PRMT R8, RZ, 0x7610, R8 ;  /* 0x00007610ff087816 */ /* 0x000fe20000000008 */
[----:B------:R-:W-:Y:S01]  /*a960*/  IMAD.MOV.U32 R22, RZ, RZ, -0x1 ;  /* 0xffffffffff167424 */ /* 0x000fe200078e00ff */
[----:B------:R-:W-:-:S02]  /*a970*/  ISETP.LT.U32.AND P1, PT, R7, 0x5, P1 ;  /* 0x000000050700780c */ /* 0x000fc40000f21070 */
[----:B------:R-:W-:Y:S01]  /*a980*/  PLOP3.LUT P3, PT, PT, PT, UP0, 0x80, 0x0 ;  /* 0x000000000000781c */ /* 0x000fe20003f6f008 */
[----:B------:R-:W0:Y:S01]  /*a990*/  @P4 S2R R3, SR_CgaCtaId ;  /* 0x0000000000034919 */ /* 0x000e220000008800 */
[----:B------:R-:W-:-:S04]  /*a9a0*/  @P4 MOV R2, 0x400 ;  /* 0x0000040000024802 */ /* 0x000fc80000000f00 */
[----:B0-----:R-:W-:Y:S01]  /*a9b0*/  @P4 LEA R5, R3, R2, 0x18 ;  /* 0x0000000203054211 */ /* 0x001fe200078ec0ff */
[----:B------:R-:W-:-:S03]  /*a9c0*/  IMAD.WIDE.U32 R2, R4, -0x33333333, RZ ;  /* 0xcccccccd04027825 */ /* 0x000fc600078e00ff */
[----:B------:R0:W-:Y:S01]  /*a9d0*/  @P4 SYNCS.ARRIVE.TRANS64.A1T0 RZ, [R5+URZ+0x88], RZ ;  /* 0x000088ff05ff49a7 */ /* 0x0001e2000810003f */
[----:B------:R-:W-:Y:S01]  /*a9e0*/  IMAD.MOV.U32 R2, RZ, RZ, -0x1 ;  /* 0xffffffffff027424 */ /* 0x000fe200078e00ff */
[----:B0-----:R-:W-:Y:S02]  /*a9f0*/  SHF.R.U32.HI R5, RZ, 0x2, R3 ;  /* 0x00000002ff057819 */ /* 0x001fe40000011603 */
[----:B------:R-:W-:-:S03]  /*aa00*/  SEL R3, RZ, 0x1, !P1 ;  /* 0x00000001ff037807 */ /* 0x000fc60004800000 */
[----:B------:R-:W-:Y:S01]  /*aa10*/  IMAD R7, R5, -0x5, R4 ;  /* 0xfffffffb05077824 */ /* 0x000fe200078e0204 */
[----:B------:R-:W-:Y:S02]  /*aa20*/  LOP3.LUT R0, R0, R3, RZ, 0x3c, !PT ;  /* 0x0000000300007212 */ /* 0x000fe400078e3cff */
[----:B------:R-:W-:Y:S02]  /*aa30*/  PRMT R3, RZ, 0x7610, R3 ;  /* 0x00007610ff037816 */ /* 0x000fe40000000003 */
[----:B------:R-:W-:Y:S02]  /*aa40*/  @P3 LOP3.LUT R0, R0, 0x1, R5, 0x78, !PT ;  /* 0x0000000100003812 */ /* 0x000fe400078e7805 */
[----:B--2---:R-:W-:-:S04]  /*aa50*/  IADD3 R18, P4, R18, R10, RZ ;  /* 0x0000000a12127210 */ /* 0x004fc80007f9e0ff */
[----:B------:R-:W-:Y:S01]  /*aa60*/  ISETP.GE.U32.AND P1, PT, R18, UR4, PT ;  /* 0x0000000412007c0c */ /* 0x000fe2000bf26070 */
[----:B------:R-:W-:-:S05]  /*aa70*/  IMAD.X R17, R17, 0x1, R23, P4 ;  /* 0x0000000111117824 */ /* 0x000fca00020e0617 */
[----:B------:R-:W-:-:S13]  /*aa80*/  ISETP.GE.U32.AND.EX P1, PT, R17, UR5, PT, P1 ;  /* 0x0000000511007c0c */ /* 0x000fda000bf26110 */
[----:B------:R-:W-:Y:S05]  /*aa90*/  @P1 BRA `(.L_x_300) ;  /* 0x00000004005c1947 */ /* 0x000fea0003800000 */
[----:B------:R-:W0:Y:S01]  /*aaa0*/  S2R R11, SR_CTAID.X ;  /* 0x00000000000b7919 */ /* 0x000e220000002500 */
[----:B------:R-:W-:Y:S01]  /*aab0*/  ULDC.64 UR4, c[0x0][0x628] ;  /* 0x00018a0000047ab9 */ /* 0x000fe20000000a00 */
[----:B------:R-:W1:Y:S01]  /*aac0*/  LDC R12, c[0x0][0x144] ;  /* 0x00005100ff0c7b82 */ /* 0x000e620000000800 */
[----:B------:R-:W-:Y:S01]  /*aad0*/  ISETP.NE.U32.AND P1, PT, RZ, UR4, PT ;  /* 0x00000004ff007c0c */ /* 0x000fe2000bf25070 */
[----:B------:R-:W2:Y:S01]  /*aae0*/  S2R R9, SR_CTAID.Y ;  /* 0x0000000000097919 */ /* 0x000ea20000002600 */
[----:B------:R-:W-:Y:S01]  /*aaf0*/  ULDC UR6, c[0x0][0x150] ;  /* 0x0000540000067ab9 */ /* 0x000fe20000000800 */
[----:B------:R-:W-:Y:S01]  /*ab00*/  ULDC UR7, c[0x0][0x630] ;  /* 0x00018c0000077ab9 */ /* 0x000fe20000000800 */
[----:B------:R-:W-:Y:S01]  /*ab10*/  ISETP.NE.AND.EX P1, PT, RZ, UR5, PT, P1 ;  /* 0x00000005ff007c0c */ /* 0x000fe2000bf25310 */
[----:B------:R-:W-:Y:S01]  /*ab20*/  IMAD.MOV.U32 R2, RZ, RZ, R18 ;  /* 0x000000ffff027224 */ /* 0x000fe200078e0012 */
[----:B0-----:R-:W-:-:S05]  /*ab30*/  I2FP.F32.U32 R3, R11 ;  /* 0x0000000b00037245 */ /* 0x001fca0000201000 */
[----:B------:R-:W-:Y:S01]  /*ab40*/  FMUL R14, R3, UR6 ;  /* 0x00000006030e7c20 */ /* 0x000fe20008400000 */
[----:B------:R-:W-:-:S05]  /*ab50*/  IMAD.MOV.U32 R3, RZ, RZ, R17 ;  /* 0x000000ffff037224 */ /* 0x000fca00078e0011 */
[----:B--2---:R-:W-:Y:S05]  /*ab60*/  @!P1 BRA `(.L_x_301) ;  /* 0x0000000000289947 */ /* 0x004fea0003800000 */
[----:B------:R-:W-:Y:S02]  /*ab70*/  ULDC UR6, c[0x0][0x634] ;  /* 0x00018d0000067ab9 */ /* 0x000fe40000000800 */
[----:B------:R-:W-:-:S05]  /*ab80*/  IADD3 R3, P1, R18, UR6, RZ ;  /* 0x0000000612037c10 */ /* 0x000fca000ff3e0ff */
[----:B------:R-:W-:-:S04]  /*ab90*/  IMAD.X R13, RZ, RZ, R17, P1 ;  /* 0x000000ffff0d7224 */ /* 0x000fc800008e0611 */
[----:B------:R-:W-:-:S04]  /*aba0*/  IMAD.WIDE.U32 R4, R13, UR4, RZ ;  /* 0x000000040d047c25 */ /* 0x000fc8000f8e00ff */
[----:B------:R-:W-:-:S04]  /*abb0*/  IMAD.WIDE.U32 R4, P1, R3, UR5, R4 ;  /* 0x0000000503047c25 */ /* 0x000fc8000f820004 */
[----:B------:R-:W-:-:S04]  /*abc0*/  IMAD.WIDE.U32 R2, R3, UR4, RZ ;  /* 0x0000000403027c25 */ /* 0x000fc8000f8e00ff */
[----:B------:R-:W-:Y:S01]  /*abd0*/  IMAD.MOV.U32 R2, RZ, RZ, R5 ;  /* 0x000000ffff027224 */ /* 0x000fe200078e0005 */
[----:B------:R-:W-:Y:S01]  /*abe0*/  IADD3 RZ, P3, R3, R4, RZ ;  /* 0x0000000403ff7210 */ /* 0x000fe20007f7e0ff */
[----:B------:R-:W-:-:S04]  /*abf0*/  IMAD.X R3, RZ, RZ, RZ, P1 ;  /* 0x000000ffff037224 */ /* 0x000fc800008e06ff */
[----:B------:R-:W-:-:S08]  /*ac00*/  IMAD.WIDE.U32.X R2, R13, UR5, R2, P3 ;  /* 0x000000050d027c25 */ /* 0x000fd000098e0402 */
.L_x_301:
[--C-:B------:R-:W-:Y:S01]  /*ac10*/  SHF.R.U64 R10, R2, UR7, R3.reuse ;  /* 0x00000007020a7c19 */ /* 0x100fe20008001203 */
[----:B------:R-:W0:Y:S01]  /*ac20*/  F2I.U32.TRUNC.NTZ R14, R14 ;  /* 0x0000000e000e7305 */ /* 0x000e22000020f000 */
[----:B------:R-:W-:Y:S01]  /*ac30*/  SHF.R.U32.HI R2, RZ, UR7, R3 ;  /* 0x00000007ff027c19 */ /* 0x000fe20008011603 */
[----:B------:R-:W-:Y:S01]  /*ac40*/  ULDC.64 UR4, c[0x0][0x620] ;  /* 0x0001880000047ab9 */ /* 0x000fe20000000a00 */
[----:B------:R-:W-:Y:S01]  /*ac50*/  IADD3 R5, P1, RZ, -R10, RZ ;  /* 0x8000000aff057210 */ /* 0x000fe20007f3e0ff */
[----:B------:R-:W-:Y:S01]  /*ac60*/  IMAD.MOV.U32 R3, RZ, RZ, R17 ;  /* 0x000000ffff037224 */ /* 0x000fe200078e0011 */
[----:B------:R-:W-:-:S03]  /*ac70*/  ULDC.64 UR6, c[0x0][0x640] ;  /* 0x0001900000067ab9 */ /* 0x000fc60000000a00 */
[----:B------:R-:W-:Y:S01]  /*ac80*/  IMAD.X R2, RZ, RZ, ~R2, P1 ;  /* 0x000000ffff027224 */ /* 0x000fe200008e0e02 */
[----:B------:R-:W-:-:S03]  /*ac90*/  ISETP.NE.U32.AND P1, PT, RZ, UR6, PT ;  /* 0x00000006ff007c0c */ /* 0x000fc6000bf25070 */
[----:B------:R-:W-:Y:S01]  /*aca0*/  IMAD R4, R2, UR4, RZ ;  /* 0x0000000402047c24 */ /* 0x000fe2000f8e02ff */
[----:B------:R-:W-:Y:S01]  /*acb0*/  ISETP.NE.AND.EX P1, PT, RZ, UR7, PT, P1 ;  /* 0x00000007ff007c0c */ /* 0x000fe2000bf25310 */
[----:B------:R-:W-:-:S04]  /*acc0*/  IMAD.MOV.U32 R2, RZ, RZ, R18 ;  /* 0x000000ffff027224 */ /* 0x000fc800078e0012 */
[----:B------:R-:W-:Y:S01]  /*acd0*/  IMAD.WIDE.U32 R2, R5, UR4, R2 ;  /* 0x0000000405027c25 */ /* 0x000fe2000f8e0002 */
[----:B------:R-:W-:-:S03]  /*ace0*/  ULDC UR4, c[0x0][0x618] ;  /* 0x0001860000047ab9 */ /* 0x000fc60000000800 */
[----:B------:R-:W-:Y:S01]  /*acf0*/  IMAD R5, R5, UR5, R4 ;  /* 0x0000000505057c24 */ /* 0x000fe2000f8e0204 */
[----:B------:R-:W-:Y:S01]  /*ad00*/  ULDC UR5, c[0x0][0x154] ;  /* 0x0000550000057ab9 */ /* 0x000fe20000000800 */
[----:B0-----:R-:W-:Y:S02]  /*ad10*/  IMAD.MOV R4, RZ, RZ, -R14 ;  /* 0x000000ffff047224 */ /* 0x001fe400078e0a0e */
[----:B------:R-:W0:Y:S01]  /*ad20*/  LDC R14, c[0x0][0x148] ;  /* 0x00005200ff0e7b82 */ /* 0x000e220000000800 */
[----:B------:R-:W-:Y:S02]  /*ad30*/  IMAD.IADD R3, R3, 0x1, R5 ;  /* 0x0000000103037824 */ /* 0x000fe400078e0205 */
[----:B-1----:R-:W-:Y:S01]  /*ad40*/  IMAD R11, R12, R4, R11 ;  /* 0x000000040c0b7224 */ /* 0x002fe200078e020b */
[----:B------:R-:W-:Y:S02]  /*ad50*/  I2FP.F32.U32 R4, R9 ;  /* 0x0000000900047245 */ /* 0x000fe40000201000 */
[----:B------:R-:W-:-:S02]  /*ad60*/  SHF.R.U64 R12, R2, UR4, R3 ;  /* 0x00000004020c7c19 */ /* 0x000fc40008001203 */
[----:B------:R-:W-:Y:S01]  /*ad70*/  SHF.R.U32.HI R3, RZ, UR4, R3 ;  /* 0x00000004ff037c19 */ /* 0x000fe20008011603 */
[----:B------:R-:W-:Y:S01]  /*ad80*/  FMUL R4, R4, UR5 ;  /* 0x0000000504047c20 */ /* 0x000fe20008400000 */
[----:B------:R-:W-:Y:S02]  /*ad90*/  ULDC UR4, c[0x0][0x608] ;  /* 0x0001820000047ab9 */ /* 0x000fe40000000800 */
[--C-:B------:R-:W-:Y:S01]  /*ada0*/  SHF.R.U64 R15, R12, UR4, R3.reuse ;  /* 0x000000040c0f7c19 */ /* 0x100fe20008001203 */
[----:B------:R1:W2:Y:S01]  /*adb0*/  F2I.U32.TRUNC.NTZ R20, R4 ;  /* 0x0000000400147305 */ /* 0x0002a2000020f000 */
[----:B------:R-:W-:Y:S01]  /*adc0*/  SHF.R.U32.HI R2, RZ, UR4, R3 ;  /* 0x00000004ff027c19 */ /* 0x000fe20008011603 */
[----:B------:R-:W-:-:S03]  /*add0*/  ULDC UR4, c[0x0][0x658] ;  /* 0x0001960000047ab9 */ /* 0x000fc60000000800 */
[--C-:B------:R-:W-:Y:S02]  /*ade0*/  SHF.R.U64 R13, R15, UR4, R2.reuse ;  /* 0x000000040f0d7c19 */ /* 0x100fe40008001202 */
[----:B------:R-:W-:-:S03]  /*adf0*/  SHF.R.U32.HI R19, RZ, UR4, R2 ;  /* 0x00000004ff137c19 */ /* 0x000fc60008011602 */
[----:B------:R-:W-:Y:S02]  /*ae00*/  IMAD.MOV.U32 R2, RZ, RZ, R13 ;  /* 0x000000ffff027224 */ /* 0x000fe400078e000d */
[----:B------:R-:W-:Y:S01]  /*ae10*/  IMAD.MOV.U32 R3, RZ, RZ, R19 ;  /* 0x000000ffff037224 */ /* 0x000fe200078e0013 */
[----:B-1----:R-:W-:Y:S06]  /*ae20*/  @!P1 BRA `(.L_x_302) ;  /* 0x0000000000289947 */ /* 0x002fec0003800000 */
        /* <DEDUP_REMOVED lines=10> */
.L_x_302:
[----:B------:R-:W1:Y:S01]  /*aed0*/  LDC R4, c[0x0][0x65c] ;  /* 0x00019700ff047b82 */ /* 0x000e620000000800 */
[----:B------:R-:W-:Y:S01]  /*aee0*/  ULDC UR4, c[0x0][0x648] ;  /* 0x0001920000047ab9 */ /* 0x000fe20000000800 */
[----:B------:R-:W-:Y:S01]  /*aef0*/  LOP3.LUT R15, R15, UR16, RZ, 0xc0, !PT ;  /* 0x000000100f0f7c12 */ /* 0x000fe2000f8ec0ff */
[----:B--2---:R-:W-:Y:S01]  /*af00*/  IMAD.MOV R20, RZ, RZ, -R20 ;  /* 0x000000ffff147224 */ /* 0x004fe200078e0a14 */
[----:B------:R-:W-:Y:S01]  /*af10*/  SHF.R.U64 R2, R2, UR4, R3 ;  /* 0x0000000402027c19 */ /* 0x000fe20008001203 */
[----:B------:R-:W-:Y:S01]  /*af20*/  ULDC UR4, c[0x0][0x638] ;  /* 0x00018e0000047ab9 */ /* 0x000fe20000000800 */
[----:B------:R-:W-:Y:S01]  /*af30*/  LOP3.LUT R12, R12, UR15, RZ, 0xc0, !PT ;  /* 0x0000000f0c0c7c12 */ /* 0x000fe2000f8ec0ff */
[----:B------:R-:W-:Y:S01]  /*af40*/  ULDC UR5, c[0x0][0x610] ;  /* 0x0001840000057ab9 */ /* 0x000fe20000000800 */
[----:B------:R-:W-:Y:S01]  /*af50*/  IMAD.MOV.U32 R3, RZ, RZ, 0x1 ;  /* 0x00000001ff037424 */ /* 0x000fe200078e00ff */
[----:B-1----:R-:W-:Y:S01]  /*af60*/  ISETP.NE.AND P1, PT, R4, 0x1, PT ;  /* 0x000000010400780c */ /* 0x002fe20003f25270 */
[----:B------:R-:W-:-:S02]  /*af70*/  IMAD.MOV R4, RZ, RZ, -R2 ;  /* 0x000000ffff047224 */ /* 0x000fc400078e0a02 */
[----:B------:R-:W-:Y:S02]  /*af80*/  IMAD R2, R2, UR17, R15 ;  /* 0x0000001102027c24 */ /* 0x000fe4000f8e020f */
[----:B------:R-:W-:Y:S01]  /*af90*/  IMAD R13, R4, UR4, R13 ;  /* 0x00000004040d7c24 */ /* 0x000fe2000f8e020d */
[----:B------:R-:W-:-:S07]  /*afa0*/  ULDC UR4, c[0x0][0x600] ;  /* 0x0001800000047ab9 */ /* 0x000fce0000000800 */
[----:B0-----:R-:W-:-:S04]  /*afb0*/  @P1 IMAD R11, R14, R20, R9 ;  /* 0x000000140e0b1224 */ /* 0x001fc800078e0209 */
[----:B------:R-:W-:Y:S02]  /*afc0*/  IMAD R11, R2, UR5, R11 ;  /* 0x00000005020b7c24 */ /* 0x000fe4000f8e020b */
[----:B------:R-:W-:-:S05]  /*afd0*/  IMAD R2, R13, UR4, R12 ;  /* 0x000000040d027c24 */ /* 0x000fca000f8e020c */
[----:B------:R-:W-:Y:S02]  /*afe0*/  SEL R22, R2, R11, !P1 ;  /* 0x0000000b02167207 */ /* 0x000fe40004800000 */
[----:B------:R-:W-:Y:S01]  /*aff0*/  SEL R19, R11, R2, !P1 ;  /* 0x000000020b137207 */ /* 0x000fe20004800000 */
[----:B------:R-:W-:-:S07]  /*b000*/  IMAD.MOV.U32 R2, RZ, RZ, R10 ;  /* 0x000000ffff027224 */ /* 0x000fce00078e000a */
.L_x_300:
[----:B------:R-:W-:Y:S05]  /*b010*/  BSYNC B1 ;  /* 0x0000000000017941 */ /* 0x000fea0003800000 */
.L_x_299:
[----:B------:R-:W-:-:S13]  /*b020*/  LOP3.LUT P1, RZ, R3, 0xff, RZ, 0xc0, !PT ;  /* 0x000000ff03ff7812 */ /* 0x000fda000782c0ff */
[----:B------:R-:W-:Y:S05]  /*b030*/  @P1 BRA `(.L_x_303) ;  /* 0xfffffff400301947 */ /* 0x000fea000383ffff */
[----:B------:R-:W-:Y:S05]  /*b040*/  BSYNC B0 ;  /* 0x0000000000007941 */ /* 0x000fea0003800000 */
.L_x_291:
[----:B------:R-:W-:-:S03]  /*b050*/  UMOV UR4, 0xffffffff ;  /* 0xffffffff00047882 */ /* 0x000fc60000000000 */
[----:B------:R-:W-:Y:S05]  /*b060*/  BRA.DIV UR4, `(.L_x_304) ;  /* 0x0000000604647947 */ /* 0x000fea000b800000 */
[----:B------:R-:W-:-:S13]  /*b070*/  ELECT P6, URZ, PT ;  /* 0x00000000003f782f */ /* 0x000fda00038c0000 */
.L_x_321:
[----:B------:R-:W-:Y:S04]  /*b080*/  BSSY B0, `(.L_x_305) ;  /* 0x0000034000007945 */ /* 0x000fe80003800000 */
[----:B------:R-:W-:Y:S05]  /*b090*/  @!P6 BRA `(.L_x_306) ;  /* 0x0000000000c8e947 */ /* 0x000fea0003800000 */
[----:B------:R-:W-:-:S04]  /*b0a0*/  LOP3.LUT R16, R16, 0x2, RZ, 0xfc, !PT ;  /* 0x0000000210107812 */ /* 0x000fc800078efcff */
[----:B------:R-:W-:-:S13]  /*b0b0*/  ISETP.NE.AND P0, PT, R16, 0x3, PT ;  /* 0x000000031000780c */ /* 0x000fda0003f05270 */
[----:B------:R-:W-:Y:S05]  /*b0c0*/  @!P0 BRA `(.L_x_307) ;  /* 0x0000000000048947 */ /* 0x000fea0003800000 */
[----:B------:R-:W-:Y:S01]  /*b0d0*/  BPT.TRAP 0x1 ;  /* 0x000000040000795c */ /* 0x000fe20000300000 */
.L_x_307:
[----:B------:R-:W0:Y:S01]  /*b0e0*/  S2R R3, SR_CgaCtaId ;  /* 0x0000000000037919 */ /* 0x000e220000008800 */
[----:B------:R-:W-:Y:S02]  /*b0f0*/  MOV R2, 0x400 ;  /* 0x0000040000027802 */ /* 0x000fe40000000f00 */
[----:B------:R-:W-:Y:S02]  /*b100*/  SHF.L.U32 R4, R0, 0x1f, RZ ;  /* 0x0000001f00047819 */ /* 0x000fe400000006ff */
[----:B0-----:R-:W-:-:S05]  /*b110*/  LEA R2, R3, R2, 0x18 ;  /* 0x0000000203027211 */ /* 0x001fca00078ec0ff */
[----:B------:R-:W-:-:S04]  /*b120*/  VIADD R2, R2, 0x28 ;  /* 0x0000002802027836 */ /* 0x000fc80000000000 */
[C---:B------:R-:W-:Y:S02]  /*b130*/  IMAD R9, R7.reuse, 0x8, R2 ;  /* 0x0000000807097824 */ /* 0x040fe400078e0202 */
[----:B------:R-:W-:Y:S02]  /*b140*/  VIADD R7, R7, 0x1 ;  /* 0x0000000107077836 */ /* 0x000fe40000000000 */
[----:B------:R-:W0:Y:S03]  /*b150*/  SYNCS.PHASECHK.TRANS64.TRYWAIT P0, [R9+URZ], R4 ;  /* 0x00000004090075a7 */ /* 0x000e26000800017f */
[----:B------:R-:W-:-:S04]  /*b160*/  ISETP.NE.AND P1, PT, R7, 0x5, PT ;  /* 0x000000050700780c */ /* 0x000fc80003f25270 */
[----:B------:R-:W-:Y:S02]  /*b170*/  SEL R3, RZ, 0x1, P1 ;  /* 0x00000001ff037807 */ /* 0x000fe40000800000 */
[----:B------:R-:W-:Y:S02]  /*b180*/  SEL R7, R7, RZ, P1 ;  /* 0x000000ff07077207 */ /* 0x000fe40000800000 */
[----:B------:R-:W-:-:S03]  /*b190*/  LOP3.LUT R6, R0, R3, RZ, 0x3c, !PT ;  /* 0x0000000300067212 */ /* 0x000fc600078e3cff */
[----:B------:R-:W-:Y:S01]  /*b1a0*/  IMAD R8, R7, 0x8, R2 ;  /* 0x0000000807087824 */ /* 0x000fe200078e0202 */
[----:B------:R-:W-:Y:S01]  /*b1b0*/  SHF.L.U32 R5, R6, 0x1f, RZ ;  /* 0x0000001f06057819 */ /* 0x000fe200000006ff */
[----:B0-----:R-:W-:Y:S06]  /*b1c0*/  @!P0 BRA `(.L_x_308) ;  /* 0x00000004002c8947 */ /* 0x001fec0003800000 */
.L_x_322:
[----:B------:R-:W1:Y:S01]  /*b1d0*/  SYNCS.PHASECHK.TRANS64.TRYWAIT P0, [R8+URZ], R5 ;  /* 0x00000005080075a7 */ /* 0x000e62000800017f */
[----:B------:R-:W-:-:S05]  /*b1e0*/  VIADD R0, R7, 0x1 ;  /* 0x0000000107007836 */ /* 0x000fca0000000000 */
[----:B------:R-:W-:-:S04]  /*b1f0*/  ISETP.NE.AND P1, PT, R0, 0x5, PT ;  /* 0x000000050000780c */ /* 0x000fc80003f25270 */
[----:B------:R-:W-:Y:S02]  /*b200*/  SEL R3, RZ, 0x1, P1 ;  /* 0x00000001ff037807 */ /* 0x000fe40000800000 */
[----:B------:R-:W-:Y:S02]  /*b210*/  SEL R7, R0, RZ, P1 ;  /* 0x000000ff00077207 */ /* 0x000fe40000800000 */
[----:B------:R-:W-:-:S03]  /*b220*/  LOP3.LUT R6, R6, R3, RZ, 0x3c, !PT ;  /* 0x0000000306067212 */ /* 0x000fc600078e3cff */
[----:B0-----:R-:W-:Y:S01]  /*b230*/  IMAD R9, R7, 0x8, R2 ;  /* 0x0000000807097824 */ /* 0x001fe200078e0202 */
[----:B------:R-:W-:Y:S01]  /*b240*/  SHF.L.U32 R4, R6, 0x1f, RZ ;  /* 0x0000001f06047819 */ /* 0x000fe200000006ff */
[----:B-1----:R-:W-:Y:S06]  /*b250*/  @!P0 BRA `(.L_x_309) ;  /* 0x00000004001c8947 */ /* 0x002fec0003800000 */
.L_x_323:
[----:B------:R-:W1:Y:S01]  /*b260*/  SYNCS.PHASECHK.TRANS64.TRYWAIT P0, [R9+URZ], R4 ;  /* 0x00000004090075a7 */ /* 0x000e62000800017f */
[----:B------:R-:W-:-:S05]  /*b270*/  VIADD R0, R7, 0x1 ;  /* 0x0000000107007836 */ /* 0x000fca0000000000 */
[----:B------:R-:W-:-:S04]  /*b280*/  ISETP.NE.AND P1, PT, R0, 0x5, PT ;  /* 0x000000050000780c */ /* 0x000fc80003f25270 */
[----:B------:R-:W-:Y:S02]  /*b290*/  SEL R3, RZ, 0x1, P1 ;  /* 0x00000001ff037807 */ /* 0x000fe40000800000 */
[----:B------:R-:W-:Y:S02]  /*b2a0*/  SEL R7, R0, RZ, P1 ;  /* 0x000000ff00077207 */ /* 0x000fe40000800000 */
[----:B------:R-:W-:-:S03]  /*b2b0*/  LOP3.LUT R11, R6, R3, RZ, 0x3c, !PT ;  /* 0x00000003060b7212 */ /* 0x000fc600078e3cff */
[----:B------:R-:W-:Y:S01]  /*b2c0*/  IMAD R6, R7, 0x8, R2 ;  /* 0x0000000807067824 */ /* 0x000fe200078e0202 */
[----:B0-----:R-:W-:Y:S01]  /*b2d0*/  SHF.L.U32 R5, R11, 0x1f, RZ ;  /* 0x0000001f0b057819 */ /* 0x001fe200000006ff */
[----:B-1----:R-:W-:Y:S06]  /*b2e0*/  @!P0 BRA `(.L_x_310) ;  /* 0x00000004000c8947 */ /* 0x002fec0003800000 */
.L_x_324:
[----:B------:R-:W1:Y:S01]  /*b2f0*/  SYNCS.PHASECHK.TRANS64.TRYWAIT P0, [R6+URZ], R5 ;  /* 0x00000005060075a7 */ /* 0x000e62000800017f */
[----:B------:R-:W-:-:S05]  /*b300*/  VIADD R0, R7, 0x1 ;  /* 0x0000000107007836 */ /* 0x000fca0000000000 */
[----:B------:R-:W-:-:S04]  /*b310*/  ISETP.NE.AND P1, PT, R0, 0x5, PT ;  /* 0x000000050000780c */ /* 0x000fc80003f25270 */
[----:B0-----:R-:W-:Y:S02]  /*b320*/  SEL R4, RZ, 0x1, P1 ;  /* 0x00000001ff047807 */ /* 0x001fe40000800000 */
[----:B------:R-:W-:Y:S02]  /*b330*/  SEL R3, R0, RZ, P1 ;  /* 0x000000ff00037207 */ /* 0x000fe40000800000 */
[----:B------:R-:W-:Y:S01]  /*b340*/  LOP3.LUT R0, R11, R4, RZ, 0x3c, !PT ;  /* 0x000000040b007212 */ /* 0x000fe200078e3cff */
[----:B-1----:R-:W-:Y:S06]  /*b350*/  @!P0 BRA `(.L_x_311) ;  /* 0x0000000400048947 */ /* 0x002fec0003800000 */
.L_x_325:
[----:B------:R-:W-:Y:S01]  /*b360*/  IMAD R3, R3, 0x8, R2 ;  /* 0x0000000803037824 */ /* 0x000fe200078e0202 */
[----:B------:R-:W-:-:S07]  /*b370*/  SHF.L.U32 R0, R0, 0x1f, RZ ;  /* 0x0000001f00007819 */ /* 0x000fce00000006ff */
.L_x_312:
[----:B-1----:R1:W2:Y:S02]  /*b380*/  SYNCS.PHASECHK.TRANS64.TRYWAIT P0, [R3+URZ], R0 ;  /* 0x00000000030075a7 */ /* 0x0022a4000800017f */
[----:B--2---:R-:W-:Y:S05]  /*b390*/  @!P0 NANOSLEEP.SYNCS 0x989680 ;  /* 0x009896800000895d */ /* 0x004fea0003900000 */
[----:B------:R-:W2:Y:S02]  /*b3a0*/  @!P0 SYNCS.PHASECHK.TRANS64 P0, [R3+URZ], R0 ;  /* 0x00000000030085a7 */ /* 0x000ea4000800007f */
[----:B--2---:R-:W-:Y:S05]  /*b3b0*/  @!P0 BRA `(.L_x_312) ;  /* 0xfffffffc00f08947 */ /* 0x004fea000383ffff */
.L_x_306:
[----:B------:R-:W-:Y:S05]  /*b3c0*/  BSYNC B0 ;  /* 0x0000000000007941 */ /* 0x000fea0003800000 */
.L_x_305:
[----:B------:R-:W-:Y:S05]  /*b3d0*/  EXIT ;  /* 0x000000000000794d */ /* 0x000fea0003800000 */
.L_x_15:
[----:B-1----:R1:W2:Y:S02]  /*b3e0*/  SYNCS.PHASECHK.TRANS64.TRYWAIT P0, [R159+URZ], R0 ;  /* 0x000000009f0075a7 */ /* 0x0022a4000800017f */
[----:B--2---:R-:W-:Y:S05]  /*b3f0*/  @!P0 NANOSLEEP.SYNCS 0x989680 ;  /* 0x009896800000895d */ /* 0x004fea0003900000 */
[----:B------:R-:W2:Y:S02]  /*b400*/  @!P0 SYNCS.PHASECHK.TRANS64 P0, [R159+URZ], R0 ;  /* 0x000000009f0085a7 */ /* 0x000ea4000800007f */
[----:B--2---:R-:W-:Y:S05]  /*b410*/  @!P0 BRA `(.L_x_15) ;  /* 0xfffffffc00f08947 */ /* 0x004fea000383ffff */
[----:B------:R-:W-:Y:S05]  /*b420*/  BRA `(.L_x_313) ;  /* 0xffffff60001c7947 */ /* 0x000fea000383ffff */
.L_x_20:
[----:B--2---:R2:W3:Y:S02]  /*b430*/  SYNCS.PHASECHK.TRANS64.TRYWAIT P1, [R3+URZ], R0 ;  /* 0x00000000030075a7 */ /* 0x0044e4000802017f */
[----:B---3--:R-:W-:Y:S05]  /*b440*/  @!P1 NANOSLEEP.SYNCS 0x989680 ;  /* 0x009896800000995d */ /* 0x008fea0003900000 */
[----:B------:R-:W3:Y:S02]  /*b450*/  @!P1 SYNCS.PHASECHK.TRANS64 P1, [R3+URZ], R0 ;  /* 0x00000000030095a7 */ /* 0x000ee4000802007f */
[----:B---3--:R-:W-:Y:S05]  /*b460*/  @!P1 BRA `(.L_x_20) ;  /* 0xfffffffc00f09947 */ /* 0x008fea000383ffff */
[----:B------:R-:W-:Y:S05]  /*b470*/  BRA `(.L_x_19) ;  /* 0xffffff6000887947 */ /* 0x000fea000383ffff */
.L_x_25:
[----:B--2---:R-:W-:-:S04]  /*b480*/  IMAD.U32 R4, RZ, RZ, UR4 ;  /* 0x00000004ff047e24 */ /* 0x004fc8000f8e00ff */
[----:B------:R2:W3:Y:S03]  /*b490*/  SYNCS.PHASECHK.TRANS64.TRYWAIT P1, [R4+URZ], R3 ;  /* 0x00000003040075a7 */ /* 0x0004e6000802017f */
[----:B---3--:R-:W-:Y:S05]  /*b4a0*/  @!P1 NANOSLEEP.SYNCS 0x989680 ;  /* 0x009896800000995d */ /* 0x008fea0003900000 */
[----:B------:R-:W3:Y:S02]  /*b4b0*/  @!P1 SYNCS.PHASECHK.TRANS64 P1, [R4+URZ], R3 ;  /* 0x00000003040095a7 */ /* 0x000ee4000802007f */
[----:B---3--:R-:W-:Y:S05]  /*b4c0*/  @!P1 BRA `(.L_x_25) ;  /* 0xfffffffc00ec9947 */ /* 0x008fea000383ffff */
[----:B------:R-:W-:Y:S05]  /*b4d0*/  BRA `(.L_x_24) ;  /* 0xffffff6400647947 */ /* 0x000fea000383ffff */
.L_x_31:
[----:B-1----:R1:W2:Y:S02]  /*b4e0*/  SYNCS.PHASECHK.TRANS64.TRYWAIT P0, [R159+URZ+0x10], R0 ;  /* 0x000010009f0075a7 */ /* 0x0022a4000800017f */
[----:B--2---:R-:W-:Y:S05]  /*b4f0*/  @!P0 NANOSLEEP.SYNCS 0x989680 ;  /* 0x009896800000895d */ /* 0x004fea0003900000 */
[----:B------:R-:W2:Y:S02]  /*b500*/  @!P0 SYNCS.PHASECHK.TRANS64 P0, [R159+URZ+0x10], R0 ;  /* 0x000010009f0085a7 */ /* 0x000ea4000800007f */
[----:B--2---:R-:W-:Y:S05]  /*b510*/  @!P0 BRA `(.L_x_31) ;  /* 0xfffffffc00f08947 */ /* 0x004fea000383ffff */
[----:B------:R-:W-:Y:S05]  /*b520*/  BRA `(.L_x_314) ;  /* 0xffffff6800a87947 */ /* 0x000fea000383ffff */
.L_x_292:
[----:B------:R-:W-:Y:S01]  /*b530*/  BSSY B1, `(.L_x_315) ;  /* 0x0000006000017945 */ /* 0x000fe20003800000 */
[----:B------:R-:W-:-:S07]  /*b540*/  IMAD.MOV.U32 R15, RZ, RZ, -0x1 ;  /* 0xffffffffff0f7424 */ /* 0x000fce00078e00ff */
[----:B-----5:R-:W-:Y:S05]  /*b550*/  WARPSYNC.COLLECTIVE R15, `(.L_x_316) ;  /* 0x000000000f0c7348 */ /* 0x020fea0003c00000 */
[----:B------:R-:W-:Y:S02]  /*b560*/  ELECT P6, UR62, PT ;  /* 0x00000000003e782f */ /* 0x000fe400038c0000 */
[----:B------:R-:W-:Y:S01]  /*b570*/  MOV R14, UR62 ;  /* 0x0000003e000e7c02 */ /* 0x000fe20008000f00 */
[----:B-----5:R-:W-:Y:S10]  /*b580*/  ENDCOLLECTIVE ;  /* 0x000000000000791b */ /* 0x020ff40003800000 */
.L_x_316:
[----:B------:R-:W-:Y:S05]  /*b590*/  BSYNC B1 ;  /* 0x0000000000017941 */ /* 0x000fea0003800000 */
.L_x_315:
[----:B------:R-:W-:Y:S05]  /*b5a0*/  BRA `(.L_x_317) ;  /* 0xffffffec00e07947 */ /* 0x000fea000383ffff */
.L_x_295:
[----:B0-----:R0:W1:Y:S02]  /*b5b0*/  SYNCS.PHASECHK.TRANS64.TRYWAIT P1, [R10+URZ+0x28], R5 ;  /* 0x000028050a0075a7 */ /* 0x001064000802017f */
[----:B-1----:R-:W-:Y:S05]  /*b5c0*/  @!P1 NANOSLEEP.SYNCS 0x989680 ;  /* 0x009896800000995d */ /* 0x002fea0003900000 */
[----:B------:R-:W1:Y:S02]  /*b5d0*/  @!P1 SYNCS.PHASECHK.TRANS64 P1, [R10+URZ+0x28], R5 ;  /* 0x000028050a0095a7 */ /* 0x000e64000802007f */
[----:B-1----:R-:W-:Y:S05]  /*b5e0*/  @!P1 BRA `(.L_x_295) ;  /* 0xfffffffc00f09947 */ /* 0x002fea000383ffff */
[----:B------:R-:W-:Y:S05]  /*b5f0*/  BRA `(.L_x_318) ;  /* 0xfffffff000147947 */ /* 0x000fea000383ffff */
.L_x_304:
[----:B------:R-:W-:Y:S01]  /*b600*/  BSSY B0, `(.L_x_319) ;  /* 0x0000006000007945 */ /* 0x000fe20003800000 */
[----:B------:R-:W-:-:S07]  /*b610*/  IMAD.MOV.U32 R15, RZ, RZ, -0x1 ;  /* 0xffffffffff0f7424 */ /* 0x000fce00078e00ff */
[----:B-----5:R-:W-:Y:S05]  /*b620*/  WARPSYNC.COLLECTIVE R15, `(.L_x_320) ;  /* 0x000000000f0c7348 */ /* 0x020fea0003c00000 */
[----:B------:R-:W-:Y:S02]  /*b630*/  ELECT P6, UR62, PT ;  /* 0x00000000003e782f */ /* 0x000fe400038c0000 */
[----:B------:R-:W-:Y:S01]  /*b640*/  MOV R14, UR62 ;  /* 0x0000003e000e7c02 */ /* 0x000fe20008000f00 */
[----:B-----5:R-:W-:Y:S10]  /*b650*/  ENDCOLLECTIVE ;  /* 0x000000000000791b */ /* 0x020ff40003800000 */
.L_x_320:
[----:B------:R-:W-:Y:S05]  /*b660*/  BSYNC B0 ;  /* 0x0000000000007941 */ /* 0x000fea0003800000 */
.L_x_319:
[----:B------:R-:W-:Y:S05]  /*b670*/  BRA `(.L_x_321) ;  /* 0xfffffff800807947 */ /* 0x000fea000383ffff */
.L_x_308:
[----:B0-----:R0:W1:Y:S02]  /*b680*/  SYNCS.PHASECHK.TRANS64.TRYWAIT P0, [R9+URZ], R4 ;  /* 0x00000004090075a7 */ /* 0x001064000800017f */
[----:B-1----:R-:W-:Y:S05]  /*b690*/  @!P0 NANOSLEEP.SYNCS 0x989680 ;  /* 0x009896800000895d */ /* 0x002fea0003900000 */
[----:B------:R-:W1:Y:S02]  /*b6a0*/  @!P0 SYNCS.PHASECHK.TRANS64 P0, [R9+URZ], R4 ;  /* 0x00000004090085a7 */ /* 0x000e64000800007f */
[----:B-1----:R-:W-:Y:S05]  /*b6b0*/  @!P0 BRA `(.L_x_308) ;  /* 0xfffffffc00f08947 */ /* 0x002fea000383ffff */
[----:B------:R-:W-:Y:S05]  /*b6c0*/  BRA `(.L_x_322) ;  /* 0xfffffff800c07947 */ /* 0x000fea000383ffff */
.L_x_309:
[----:B0-----:R0:W1:Y:S02]  /*b6d0*/  SYNCS.PHASECHK.TRANS64.TRYWAIT P0, [R8+URZ], R5 ;  /* 0x00000005080075a7 */ /* 0x001064000800017f */
[----:B-1----:R-:W-:Y:S05]  /*b6e0*/  @!P0 NANOSLEEP.SYNCS 0x989680 ;  /* 0x009896800000895d */ /* 0x002fea0003900000 */
[----:B------:R-:W1:Y:S02]  /*b6f0*/  @!P0 SYNCS.PHASECHK.TRANS64 P0, [R8+URZ], R5 ;  /* 0x00000005080085a7 */ /* 0x000e64000800007f */
[----:B-1----:R-:W-:Y:S05]  /*b700*/  @!P0 BRA `(.L_x_309) ;  /* 0xfffffffc00f08947 */ /* 0x002fea000383ffff */
[----:B------:R-:W-:Y:S05]  /*b710*/  BRA `(.L_x_323) ;  /* 0xfffffff800d07947 */ /* 0x000fea000383ffff */
.L_x_310:
[----:B0-----:R0:W1:Y:S02]  /*b720*/  SYNCS.PHASECHK.TRANS64.TRYWAIT P0, [R9+URZ], R4 ;  /* 0x00000004090075a7 */ /* 0x001064000800017f */
[----:B-1----:R-:W-:Y:S05]  /*b730*/  @!P0 NANOSLEEP.SYNCS 0x989680 ;  /* 0x009896800000895d */ /* 0x002fea0003900000 */
[----:B------:R-:W1:Y:S02]  /*b740*/  @!P0 SYNCS.PHASECHK.TRANS64 P0, [R9+URZ], R4 ;  /* 0x00000004090085a7 */ /* 0x000e64000800007f */
[----:B-1----:R-:W-:Y:S05]  /*b750*/  @!P0 BRA `(.L_x_310) ;  /* 0xfffffffc00f08947 */ /* 0x002fea000383ffff */
[----:B------:R-:W-:Y:S05]  /*b760*/  BRA `(.L_x_324) ;  /* 0xfffffff800e07947 */ /* 0x000fea000383ffff */
.L_x_311:
[----:B0-----:R0:W1:Y:S02]  /*b770*/  SYNCS.PHASECHK.TRANS64.TRYWAIT P0, [R6+URZ], R5 ;  /* 0x00000005060075a7 */ /* 0x001064000800017f */
[----:B-1----:R-:W-:Y:S05]  /*b780*/  @!P0 NANOSLEEP.SYNCS 0x989680 ;  /* 0x009896800000895d */ /* 0x002fea0003900000 */
[----:B------:R-:W1:Y:S02]  /*b790*/  @!P0 SYNCS.PHASECHK.TRANS64 P0, [R6+URZ], R5 ;  /* 0x00000005060085a7 */ /* 0x000e64000800007f */
[----:B-1----:R-:W-:Y:S05]  /*b7a0*/  @!P0 BRA `(.L_x_311) ;  /* 0xfffffffc00f08947 */ /* 0x002fea000383ffff */
[----:B------:R-:W-:Y:S05]  /*b7b0*/  BRA `(.L_x_325) ;  /* 0xfffffff800e87947 */ /* 0x000fea000383ffff */
.L_x_326:
[----:B------:R-:W-:-:S00]  /*b7c0*/  BRA `(.L_x_326) ;  /* 0xfffffffc00fc7947 */ /* 0x000fc0000383ffff */
[----:B------:R-:W-:-:S00]  /*b7d0*/  NOP ;  /* 0x0000000000007918 */ /* 0x000fc00000000000 */
        /* <DEDUP_REMOVED lines=10> */
.L_x_327:


//--------------------- .nv.global.init           --------------------------
	.section	.nv.global.init,"aw",@progbits
.nv.global.init:
	.type		$str$22,@object
	.size		$str$22,($str$23 - $str$22)
$str$22:
        /*0000*/ 	.byte	0x6b, 0x5f, 0x74, 0x69, 0x6c, 0x65, 0x5f, 0x63, 0x6f, 0x75, 0x6e, 0x74, 0x20, 0x3e, 0x3d, 0x20
        /*0010*/ 	.byte	0x31, 0x00
	.type		$str$23,@object
	.size		$str$23,(__unnamed_1 - $str$23)
$str$23:
        /*0012*/ 	.byte	0x2f, 0x74, 0x6d, 0x70, 0x2f, 0x63, 0x75, 0x74, 0x6c, 0x61, 0x73, 0x73, 0x5f, 0x73, 0x77, 0x65
        /*0022*/ 	.byte	0x65, 0x70, 0x5f, 0x73, 0x72, 0x63, 0x2f, 0x69, 0x6e, 0x63, 0x6c, 0x75, 0x64, 0x65, 0x2f, 0x63
        /*0032*/ 	.byte	0x75, 0x74, 0x6c, 0x61, 0x73, 0x73, 0x2f, 0x67, 0x65, 0x6d, 0x6d, 0x2f, 0x63, 0x6f, 0x6c, 0x6c
        /*0042*/ 	.byte	0x65, 0x63, 0x74, 0x69, 0x76, 0x65, 0x2f, 0x73, 0x6d, 0x39, 0x30, 0x5f, 0x6d, 0x6d, 0x61, 0x5f
        /*0052*/ 	.byte	0x74, 0x6d, 0x61, 0x5f, 0x67, 0x6d, 0x6d, 0x61, 0x5f, 0x73, 0x73, 0x5f, 0x77, 0x61, 0x72, 0x70
        /*0062*/ 	.byte	0x73, 0x70, 0x65, 0x63, 0x69, 0x61, 0x6c, 0x69, 0x7a, 0x65, 0x64, 0x2e, 0x68, 0x70, 0x70, 0x00
	.type		__unnamed_1,@object
	.size		__unnamed_1,(.L_0 - __unnamed_1)
__unnamed_1:
        /*0072*/ 	.byte	0x76, 0x6f, 0x69, 0x64, 0x20, 0x63, 0x75, 0x74, 0x6c, 0x61, 0x73, 0x73, 0x3a, 0x3a, 0x67, 0x65
        /* <DEDUP_REMOVED lines=176> */
        /*0b82*/ 	.byte	0x3a, 0x3a, 0x69, 0x64, 0x65, 0x6e, 0x74, 0x69, 0x74, 0x79, 0x5d, 0x00
.L_0:


//--------------------- .nv.shared._ZN7cutlass13device_kernelINS_4gemm6kernel13GemmUniversalIN4cute5tupleIJiiiiEEENS1_10collective13CollectiveMmaINS1_34MainloopSm90TmaGmmaWarpSpecializedILi5ENS5_IJNS4_1CILi1EEESB_SB_EEENS1_32KernelTmaWarpSpecializedPingpongEEENS5_IJNSA_ILi64EEENSA_ILi256EEENSA_ILi32EEEEEENS_10tfloat32_tENS5_IJlSB_lEEESJ_SK_NS4_8TiledMMAINS4_8MMA_AtomIJNS4_4SM904GMMA30MMA_64x256x8_F32TF32TF32_SS_TNILNSO_7ScaleInE1ELSQ_1EEEEEENS4_6LayoutISC_NS5_IJNSA_ILi0EEESU_SU_EEEEENS5_IJNS4_10UnderscoreESX_SX_EEEEENS4_13SM90_TMA_LOADENS4_14ComposedLayoutINS4_7SwizzleILi3ELi4ELi3EEENS4_18smem_ptr_flag_bitsILi32EEENST_INS5_IJNSA_ILi8EEESH_EEENS5_IJSH_SB_EEEEEEEvNS4_8identityES10_S1A_vS1B_EENS_8epilogue10collective6detail29Sm90TmaWarpSpecializedAdapterINS1E_15DefaultEpilogueISJ_SK_SK_NS1D_6thread17LinearCombinationISJ_Li1EffLNS1I_9ScaleType4KindE0ELNS_15FloatRoundStyleE2ESJ_EENS1_15EpilogueDefaultEEEEEvvEEEEvNT_6ParamsE --------------------------
	.section	.nv.shared._ZN7cutlass13device_kernelINS_4gemm6kernel13GemmUniversalIN4cute5tupleIJiiiiEEENS1_10collective13CollectiveMmaINS1_34MainloopSm90TmaGmmaWarpSpecializedILi5ENS5_IJNS4_1CILi1EEESB_SB_EEENS1_32KernelTmaWarpSpecializedPingpongEEENS5_IJNSA_ILi64EEENSA_ILi256EEENSA_ILi32EEEEEENS_10tfloat32_tENS5_IJlSB_lEEESJ_SK_NS4_8TiledMMAINS4_8MMA_AtomIJNS4_4SM904GMMA30MMA_64x256x8_F32TF32TF32_SS_TNILNSO_7ScaleInE1ELSQ_1EEEEEENS4_6LayoutISC_NS5_IJNSA_ILi0EEESU_SU_EEEEENS5_IJNS4_10UnderscoreESX_SX_EEEEENS4_13SM90_TMA_LOADENS4_14ComposedLayoutINS4_7SwizzleILi3ELi4ELi3EEENS4_18smem_ptr_flag_bitsILi32EEENST_INS5_IJNSA_ILi8EEESH_EEENS5_IJSH_SB_EEEEEEEvNS4_8identityES10_S1A_vS1B_EENS_8epilogue10collective6detail29Sm90TmaWarpSpecializedAdapterINS1E_15DefaultEpilogueISJ_SK_SK_NS1D_6thread17LinearCombinationISJ_Li1EffLNS1I_9ScaleType4KindE0ELNS_15FloatRoundStyleE2ESJ_EENS1_15EpilogueDefaultEEEEEvvEEEEvNT_6ParamsE,"aw",@nobits
	.sectionflags	@""
	.align	16
	.zero		1024


//--------------------- .nv.shared.reserved.0     --------------------------
	.section	.nv.shared.reserved.0,"aw",@nobits
	.weak		__nv_reservedSMEM_offset_0_alias
	.size		__nv_reservedSMEM_offset_0_alias, 0, 0
	.other		__nv_reservedSMEM_offset_0_alias,@"STO_CUDA_RESERVED_SHARED STV_DEFAULT"
__nv_reservedSMEM_offset_0_alias:
	.zero		0


//--------------------- .nv.global                --------------------------
	.section	.nv.global,"aw",@nobits
.nv.global:
	.type		_ZN39_INTERNAL_fd44ffef_4_k_cu_73a962d8_56764cute1_E,@object
	.size		_ZN39_INTERNAL_fd44ffef_4_k_cu_73a962d8_56764cute1_E,(_ZN39_INTERNAL_fd44ffef_4_k_cu_73a962d8_56764cuda3std3__45__cpo6cbeginE - _ZN39_INTERNAL_fd44ffef_4_k_cu_73a962d8_56764cute1_E)
_ZN39_INTERNAL_fd44ffef_4_k_cu_73a962d8_56764cute1_E:
	.zero		1
	.type		_ZN39_INTERNAL_fd44ffef_4_k_cu_73a962d8_56764cuda3std3__45__cpo6cbeginE,@object
	.size		_ZN39_INTERNAL_fd44ffef_4_k_cu_73a962d8_56764cuda3std3__45__cpo6cbeginE,(_ZN39_INTERNAL_fd44ffef_4_k_cu_73a962d8_56764cuda3std3__48in_placeE - _ZN39_INTERNAL_fd44ffef_4_k_cu_73a962d8_56764cuda3std3__45__cpo6cbeginE)
_ZN39_INTERNAL_fd44ffef_4_k_cu_73a962d8_56764cuda3std3__45__cpo6cbeginE:
	.zero		1
	.type		_ZN39_INTERNAL_fd44ffef_4_k_cu_73a962d8_56764cuda3std3__48in_placeE,@object
	.size		_ZN39_INTERNAL_fd44ffef_4_k_cu_73a962d8_56764cuda3std3__48in_placeE,(_ZN39_INTERNAL_fd44ffef_4_k_cu_73a962d8_56764cuda3std6ranges3__45__cpo9iter_moveE - _ZN39_INTERNAL_fd44ffef_4_k_cu_73a962d8_56764cuda3std3__48in_placeE)
_ZN39_INTERNAL_fd44ffef_4_k_cu_73a962d8_56764cuda3std3__48in_placeE:
	.zero		1
	.type		_ZN39_INTERNAL_fd44ffef_4_k_cu_73a962d8_56764cuda3std6ranges3__45__cpo9iter_moveE,@object
	.size		_ZN39_INTERNAL_fd44ffef_4_k_cu_73a962d8_56764cuda3std6ranges3__45__cpo9iter_moveE,(_ZN39_INTERNAL_fd44ffef_4_k_cu_73a962d8_56764cuda3std3__45__cpo5beginE - _ZN39_INTERNAL_fd44ffef_4_k_cu_73a962d8_56764cuda3std6ranges3__45__cpo9iter_moveE)
_ZN39_INTERNAL_fd44ffef_4_k_cu_73a962d8_56764cuda3std6ranges3__45__cpo9iter_moveE:
	.zero		1
	.type		_ZN39_INTERNAL_fd44ffef_4_k_cu_73a962d8_56764cuda3std3__45__cpo5beginE,@object
	.size		_ZN39_INTERNAL_fd44ffef_4_k_cu_73a962d8_56764cuda3std3__45__cpo5beginE,(_ZN39_INTERNAL_fd44ffef_4_k_cu_73a962d8_56764cuda3std3__441_GLOBAL__N__fd44ffef_4_k_cu_73a962d8_56766ignoreE - _ZN39_INTERNAL_fd44ffef_4_k_cu_73a962d8_56764cuda3std3__45__cpo5beginE)
_ZN39_INTERNAL_fd44ffef_4_k_cu_73a962d8_56764cuda3std3__45__cpo5beginE:
	.zero		1
	.type		_ZN39_INTERNAL_fd44ffef_4_k_cu_73a962d8_56764cuda3std3__441_GLOBAL__N__fd44ffef_4_k_cu_73a962d8_56766ignoreE,@object
	.size		_ZN39_INTERNAL_fd44ffef_4_k_cu_73a962d8_56764cuda3std3__441_GLOBAL__N__fd44ffef_4_k_cu_73a962d8_56766ignoreE,(_ZN39_INTERNAL_fd44ffef_4_k_cu_73a962d8_56764cute7productE - _ZN39_INTERNAL_fd44ffef_4_k_cu_73a962d8_56764cuda3std3__441_GLOBAL__N__fd44ffef_4_k_cu_73a962d8_56766ignoreE)
_ZN39_INTERNAL_fd44ffef_4_k_cu_73a962d8_56764cuda3std3__441_GLOBAL__N__fd44ffef_4_k_cu_73a962d8_56766ignoreE:
	.zero		1
	.type		_ZN39_INTERNAL_fd44ffef_4_k_cu_73a962d8_56764cute7productE,@object
	.size		_ZN39_INTERNAL_fd44ffef_4_k_cu_73a962d8_56764cute7productE,(_ZN39_INTERNAL_fd44ffef_4_k_cu_73a962d8_56764cuda3std3__45__cpo3endE - _ZN39_INTERNAL_fd44ffef_4_k_cu_73a962d8_56764cute7productE)
_ZN39_INTERNAL_fd44ffef_4_k_cu_73a962d8_56764cute7productE:
	.zero		1
	.type		_ZN39_INTERNAL_fd44ffef_4_k_cu_73a962d8_56764cuda3std3__45__cpo3endE,@object
	.size		_ZN39_INTERNAL_fd44ffef_4_k_cu_73a962d8_56764cuda3std3__45__cpo3endE,(_ZN39_INTERNAL_fd44ffef_4_k_cu_73a962d8_56764cuda3std3__419piecewise_constructE - _ZN39_INTERNAL_fd44ffef_4_k_cu_73a962d8_56764cuda3std3__45__cpo3endE)
_ZN39_INTERNAL_fd44ffef_4_k_cu_73a962d8_56764cuda3std3__45__cpo3endE:
	.zero		1
	.type		_ZN39_INTERNAL_fd44ffef_4_k_cu_73a962d8_56764cuda3std3__419piecewise_constructE,@object
	.size		_ZN39_INTERNAL_fd44ffef_4_k_cu_73a962d8_56764cuda3std3__419piecewise_constructE,(_ZN39_INTERNAL_fd44ffef_4_k_cu_73a962d8_56764cuda3std3__45__cpo4cendE - _ZN39_INTERNAL_fd44ffef_4_k_cu_73a962d8_56764cuda3std3__419piecewise_constructE)
_ZN39_INTERNAL_fd44ffef_4_k_cu_73a962d8_56764cuda3std3__419piecewise_constructE:
	.zero		1
	.type		_ZN39_INTERNAL_fd44ffef_4_k_cu_73a962d8_56764cuda3std3__45__cpo4cendE,@object
	.size		_ZN39_INTERNAL_fd44ffef_4_k_cu_73a962d8_56764cuda3std3__45__cpo4cendE,(_ZN39_INTERNAL_fd44ffef_4_k_cu_73a962d8_56764cuda3std6ranges3__45__cpo4swapE - _ZN39_INTERNAL_fd44ffef_4_k_cu_73a962d8_56764cuda3std3__45__cpo4cendE)
_ZN39_INTERNAL_fd44ffef_4_k_cu_73a962d8_56764cuda3std3__45__cpo4cendE:
	.zero		1
	.type		_ZN39_INTERNAL_fd44ffef_4_k_cu_73a962d8_56764cuda3std6ranges3__45__cpo4swapE,@object
	.size		_ZN39_INTERNAL_fd44ffef_4_k_cu_73a962d8_56764cuda3std6ranges3__45__cpo4swapE,(.L_8 - _ZN39_INTERNAL_fd44ffef_4_k_cu_73a962d8_56764cuda3std6ranges3__45__cpo4swapE)
_ZN39_INTERNAL_fd44ffef_4_k_cu_73a962d8_56764cuda3std6ranges3__45__cpo4swapE:
	.zero		1
.L_8:


//--------------------- .nv.constant0._ZN7cutlass13device_kernelINS_4gemm6kernel13GemmUniversalIN4cute5tupleIJiiiiEEENS1_10collective13CollectiveMmaINS1_34MainloopSm90TmaGmmaWarpSpecializedILi5ENS5_IJNS4_1CILi1EEESB_SB_EEENS1_32KernelTmaWarpSpecializedPingpongEEENS5_IJNSA_ILi64EEENSA_ILi256EEENSA_ILi32EEEEEENS_10tfloat32_tENS5_IJlSB_lEEESJ_SK_NS4_8TiledMMAINS4_8MMA_AtomIJNS4_4SM904GMMA30MMA_64x256x8_F32TF32TF32_SS_TNILNSO_7ScaleInE1ELSQ_1EEEEEENS4_6LayoutISC_NS5_IJNSA_ILi0EEESU_SU_EEEEENS5_IJNS4_10UnderscoreESX_SX_EEEEENS4_13SM90_TMA_LOADENS4_14ComposedLayoutINS4_7SwizzleILi3ELi4ELi3EEENS4_18smem_ptr_flag_bitsILi32EEENST_INS5_IJNSA_ILi8EEESH_EEENS5_IJSH_SB_EEEEEEEvNS4_8identityES10_S1A_vS1B_EENS_8epilogue10collective6detail29Sm90TmaWarpSpecializedAdapterINS1E_15DefaultEpilogueISJ_SK_SK_NS1D_6thread17LinearCombinationISJ_Li1EffLNS1I_9ScaleType4KindE0ELNS_15FloatRoundStyleE2ESJ_EENS1_15EpilogueDefaultEEEEEvvEEEEvNT_6ParamsE --------------------------
	.section	.nv.constant0._ZN7cutlass13device_kernelINS_4gemm6kernel13GemmUniversalIN4cute5tupleIJiiiiEEENS1_10collective13CollectiveMmaINS1_34MainloopSm90TmaGmmaWarpSpecializedILi5ENS5_IJNS4_1CILi1EEESB_SB_EEENS1_32KernelTmaWarpSpecializedPingpongEEENS5_IJNSA_ILi64EEENSA_ILi256EEENSA_ILi32EEEEEENS_10tfloat32_tENS5_IJlSB_lEEESJ_SK_NS4_8TiledMMAINS4_8MMA_AtomIJNS4_4SM904GMMA30MMA_64x256x8_F32TF32TF32_SS_TNILNSO_7ScaleInE1ELSQ_1EEEEEENS4_6LayoutISC_NS5_IJNSA_ILi0EEESU_SU_EEEEENS5_IJNS4_10UnderscoreESX_SX_EEEEENS4_13SM90_TMA_LOADENS4_14ComposedLayoutINS4_7SwizzleILi3ELi4ELi3EEENS4_18smem_ptr_flag_bitsILi32EEENST_INS5_IJNSA_ILi8EEESH_EEENS5_IJSH_SB_EEEEEEEvNS4_8identityES10_S1A_vS1B_EENS_8epilogue10collective6detail29Sm90TmaWarpSpecializedAdapterINS1E_15DefaultEpilogueISJ_SK_SK_NS1D_6thread17LinearCombinationISJ_Li1EffLNS1I_9ScaleType4KindE0ELNS_15FloatRoundStyleE2ESJ_EENS1_15EpilogueDefaultEEEEEvvEEEEvNT_6ParamsE,"a",@progbits
	.sectionflags	@""
	.align	4
.nv.constant0._ZN7cutlass13device_kernelINS_4gemm6kernel13GemmUniversalIN4cute5tupleIJiiiiEEENS1_10collective13CollectiveMmaINS1_34MainloopSm90TmaGmmaWarpSpecializedILi5ENS5_IJNS4_1CILi1EEESB_SB_EEENS1_32KernelTmaWarpSpecializedPingpongEEENS5_IJNSA_ILi64EEENSA_ILi256EEENSA_ILi32EEEEEENS_10tfloat32_tENS5_IJlSB_lEEESJ_SK_NS4_8TiledMMAINS4_8MMA_AtomIJNS4_4SM904GMMA30MMA_64x256x8_F32TF32TF32_SS_TNILNSO_7ScaleInE1ELSQ_1EEEEEENS4_6LayoutISC_NS5_IJNSA_ILi0EEESU_SU_EEEEENS5_IJNS4_10UnderscoreESX_SX_EEEEENS4_13SM90_TMA_LOADENS4_14ComposedLayoutINS4_7SwizzleILi3ELi4ELi3EEENS4_18smem_ptr_flag_bitsILi32EEENST_INS5_IJNSA_ILi8EEESH_EEENS5_IJSH_SB_EEEEEEEvNS4_8identityES10_S1A_vS1B_EENS_8epilogue10collective6detail29Sm90TmaWarpSpecializedAdapterINS1E_15DefaultEpilogueISJ_SK_SK_NS1D_6thread17LinearCombinationISJ_Li1EffLNS1I_9ScaleType4KindE0ELNS_15FloatRoundStyleE2ESJ_EENS1_15EpilogueDefaultEEEEEvvEEEEvNT_6ParamsE:
	.zero		1664


//--------------------- SYMBOLS --------------------------

	.type		.nv.reservedSmem.offset0,@object
	.size		.nv.reservedSmem.offset0,0x4
	.type		__assertfail,@function
